//
// Generated by NVIDIA NVVM Compiler
//
// Compiler Build ID: CL-36424714
// Cuda compilation tools, release 13.0, V13.0.88
// Based on NVVM 20.0.0
//

.version 9.0
.target sm_100
.address_size 64

	// .globl	_Z19sequentialMergeSortPiS_i

.visible .entry _Z19sequentialMergeSortPiS_i(
	.param .u64 .ptr .align 1 _Z19sequentialMergeSortPiS_i_param_0,
	.param .u64 .ptr .align 1 _Z19sequentialMergeSortPiS_i_param_1,
	.param .u32 _Z19sequentialMergeSortPiS_i_param_2
)
{
	.reg .pred 	%p<32>;
	.reg .b32 	%r<122>;
	.reg .b64 	%rd<33>;

	ld.param.u64 	%rd9, [_Z19sequentialMergeSortPiS_i_param_0];
	ld.param.u64 	%rd10, [_Z19sequentialMergeSortPiS_i_param_1];
	ld.param.u32 	%r61, [_Z19sequentialMergeSortPiS_i_param_2];
	cvta.to.global.u64 	%rd1, %rd9;
	cvta.to.global.u64 	%rd2, %rd10;
	mov.u32 	%r62, %tid.x;
	mov.u32 	%r63, %ctaid.x;
	or.b32  	%r64, %r62, %r63;
	setp.ne.s32 	%p1, %r64, 0;
	setp.lt.s32 	%p2, %r61, 2;
	or.pred  	%p3, %p1, %p2;
	@%p3 bra 	$L__BB0_25;
	mov.b32 	%r102, 1;
$L__BB0_2:
	shl.b32 	%r2, %r102, 1;
	neg.s32 	%r3, %r2;
	mov.b32 	%r103, 0;
	mov.u32 	%r104, %r2;
	mov.u32 	%r105, %r102;
	mov.u32 	%r106, %r103;
	bra.uni 	$L__BB0_4;
$L__BB0_3:
	setp.ge.s32 	%p30, %r106, %r61;
	add.s32 	%r105, %r106, %r102;
	add.s32 	%r104, %r105, %r102;
	add.s32 	%r103, %r103, 1;
	@%p30 bra 	$L__BB0_24;
$L__BB0_4:
	mov.u32 	%r10, %r106;
	min.s32 	%r11, %r61, %r104;
	mad.lo.s32 	%r12, %r3, %r103, %r11;
	min.s32 	%r13, %r61, %r105;
	add.s32 	%r67, %r10, %r102;
	min.s32 	%r14, %r67, %r61;
	add.s32 	%r106, %r67, %r102;
	min.s32 	%r16, %r106, %r61;
	setp.ge.s32 	%p4, %r10, %r14;
	setp.ge.s32 	%p5, %r67, %r16;
	or.pred  	%p6, %p4, %p5;
	mov.u32 	%r107, %r10;
	mov.u32 	%r108, %r14;
	mov.u32 	%r109, %r10;
	@%p6 bra 	$L__BB0_5;
	bra.uni 	$L__BB0_26;
$L__BB0_5:
	setp.ge.s32 	%p12, %r107, %r14;
	mov.u32 	%r112, %r109;
	@%p12 bra 	$L__BB0_11;
	sub.s32 	%r76, %r13, %r107;
	and.b32  	%r20, %r76, 3;
	setp.eq.s32 	%p13, %r20, 0;
	mov.u32 	%r112, %r109;
	mov.u32 	%r111, %r107;
	@%p13 bra 	$L__BB0_10;
	add.s32 	%r111, %r107, 1;
	mul.wide.s32 	%rd17, %r107, 4;
	add.s64 	%rd3, %rd1, %rd17;
	ld.global.u32 	%r77, [%rd3];
	add.s32 	%r112, %r109, 1;
	mul.wide.s32 	%rd18, %r109, 4;
	add.s64 	%rd4, %rd2, %rd18;
	st.global.u32 	[%rd4], %r77;
	setp.eq.s32 	%p14, %r20, 1;
	@%p14 bra 	$L__BB0_10;
	add.s32 	%r111, %r107, 2;
	ld.global.u32 	%r78, [%rd3+4];
	add.s32 	%r112, %r109, 2;
	st.global.u32 	[%rd4+4], %r78;
	setp.eq.s32 	%p15, %r20, 2;
	@%p15 bra 	$L__BB0_10;
	add.s32 	%r111, %r107, 3;
	ld.global.u32 	%r79, [%rd3+8];
	add.s32 	%r112, %r109, 3;
	st.global.u32 	[%rd4+8], %r79;
$L__BB0_10:
	sub.s32 	%r80, %r107, %r13;
	setp.gt.u32 	%p16, %r80, -4;
	@%p16 bra 	$L__BB0_11;
	bra.uni 	$L__BB0_27;
$L__BB0_11:
	setp.ge.s32 	%p18, %r108, %r16;
	@%p18 bra 	$L__BB0_17;
	sub.s32 	%r85, %r11, %r108;
	and.b32  	%r37, %r85, 3;
	setp.eq.s32 	%p19, %r37, 0;
	mov.u32 	%r114, %r112;
	mov.u32 	%r115, %r108;
	@%p19 bra 	$L__BB0_16;
	add.s32 	%r115, %r108, 1;
	mul.wide.s32 	%rd23, %r108, 4;
	add.s64 	%rd5, %rd1, %rd23;
	ld.global.u32 	%r86, [%rd5];
	add.s32 	%r114, %r112, 1;
	mul.wide.s32 	%rd24, %r112, 4;
	add.s64 	%rd6, %rd2, %rd24;
	st.global.u32 	[%rd6], %r86;
	setp.eq.s32 	%p20, %r37, 1;
	@%p20 bra 	$L__BB0_16;
	add.s32 	%r115, %r108, 2;
	ld.global.u32 	%r87, [%rd5+4];
	add.s32 	%r114, %r112, 2;
	st.global.u32 	[%rd6+4], %r87;
	setp.eq.s32 	%p21, %r37, 2;
	@%p21 bra 	$L__BB0_16;
	add.s32 	%r115, %r108, 3;
	ld.global.u32 	%r88, [%rd5+8];
	add.s32 	%r114, %r112, 3;
	st.global.u32 	[%rd6+8], %r88;
$L__BB0_16:
	sub.s32 	%r89, %r108, %r11;
	setp.gt.u32 	%p22, %r89, -4;
	@%p22 bra 	$L__BB0_17;
	bra.uni 	$L__BB0_28;
$L__BB0_17:
	setp.ge.s32 	%p24, %r10, %r16;
	@%p24 bra 	$L__BB0_3;
	and.b32  	%r50, %r12, 3;
	setp.eq.s32 	%p25, %r50, 0;
	mov.u32 	%r118, %r10;
	@%p25 bra 	$L__BB0_22;
	mul.wide.s32 	%rd29, %r10, 4;
	add.s64 	%rd7, %rd2, %rd29;
	ld.global.u32 	%r94, [%rd7];
	add.s64 	%rd8, %rd1, %rd29;
	st.global.u32 	[%rd8], %r94;
	add.s32 	%r118, %r10, 1;
	setp.eq.s32 	%p26, %r50, 1;
	@%p26 bra 	$L__BB0_22;
	ld.global.u32 	%r95, [%rd7+4];
	st.global.u32 	[%rd8+4], %r95;
	add.s32 	%r118, %r10, 2;
	setp.eq.s32 	%p27, %r50, 2;
	@%p27 bra 	$L__BB0_22;
	ld.global.u32 	%r96, [%rd7+8];
	st.global.u32 	[%rd8+8], %r96;
	add.s32 	%r118, %r10, 3;
$L__BB0_22:
	add.s32 	%r97, %r12, -1;
	setp.lt.u32 	%p28, %r97, 3;
	@%p28 bra 	$L__BB0_3;
$L__BB0_23:
	mul.wide.s32 	%rd30, %r118, 4;
	add.s64 	%rd31, %rd2, %rd30;
	ld.global.u32 	%r98, [%rd31];
	add.s64 	%rd32, %rd1, %rd30;
	st.global.u32 	[%rd32], %r98;
	ld.global.u32 	%r99, [%rd31+4];
	st.global.u32 	[%rd32+4], %r99;
	ld.global.u32 	%r100, [%rd31+8];
	st.global.u32 	[%rd32+8], %r100;
	ld.global.u32 	%r101, [%rd31+12];
	st.global.u32 	[%rd32+12], %r101;
	add.s32 	%r118, %r118, 4;
	setp.eq.s32 	%p29, %r118, %r11;
	@%p29 bra 	$L__BB0_3;
	bra.uni 	$L__BB0_23;
$L__BB0_24:
	setp.lt.s32 	%p31, %r2, %r61;
	mov.u32 	%r102, %r2;
	@%p31 bra 	$L__BB0_2;
$L__BB0_25:
	ret;
$L__BB0_26:
	mul.wide.s32 	%rd11, %r109, 4;
	add.s64 	%rd12, %rd2, %rd11;
	mul.wide.s32 	%rd13, %r107, 4;
	add.s64 	%rd14, %rd1, %rd13;
	ld.global.u32 	%r68, [%rd14];
	mul.wide.s32 	%rd15, %r108, 4;
	add.s64 	%rd16, %rd1, %rd15;
	ld.global.u32 	%r70, [%rd16];
	setp.gt.s32 	%p7, %r68, %r70;
	setp.le.s32 	%p8, %r68, %r70;
	selp.u32 	%r72, 1, 0, %p8;
	add.s32 	%r107, %r107, %r72;
	selp.u32 	%r73, 1, 0, %p7;
	add.s32 	%r108, %r108, %r73;
	min.s32 	%r74, %r68, %r70;
	st.global.u32 	[%rd12], %r74;
	add.s32 	%r109, %r109, 1;
	setp.lt.s32 	%p9, %r107, %r14;
	setp.lt.s32 	%p10, %r108, %r16;
	and.pred  	%p11, %p9, %p10;
	@%p11 bra 	$L__BB0_26;
	bra.uni 	$L__BB0_5;
$L__BB0_27:
	mul.wide.s32 	%rd19, %r111, 4;
	add.s64 	%rd20, %rd1, %rd19;
	ld.global.u32 	%r81, [%rd20];
	mul.wide.s32 	%rd21, %r112, 4;
	add.s64 	%rd22, %rd2, %rd21;
	st.global.u32 	[%rd22], %r81;
	ld.global.u32 	%r82, [%rd20+4];
	st.global.u32 	[%rd22+4], %r82;
	ld.global.u32 	%r83, [%rd20+8];
	st.global.u32 	[%rd22+8], %r83;
	add.s32 	%r111, %r111, 4;
	ld.global.u32 	%r84, [%rd20+12];
	add.s32 	%r112, %r112, 4;
	st.global.u32 	[%rd22+12], %r84;
	setp.eq.s32 	%p17, %r111, %r13;
	@%p17 bra 	$L__BB0_11;
	bra.uni 	$L__BB0_27;
$L__BB0_28:
	mul.wide.s32 	%rd25, %r115, 4;
	add.s64 	%rd26, %rd1, %rd25;
	ld.global.u32 	%r90, [%rd26];
	mul.wide.s32 	%rd27, %r114, 4;
	add.s64 	%rd28, %rd2, %rd27;
	st.global.u32 	[%rd28], %r90;
	ld.global.u32 	%r91, [%rd26+4];
	st.global.u32 	[%rd28+4], %r91;
	ld.global.u32 	%r92, [%rd26+8];
	st.global.u32 	[%rd28+8], %r92;
	add.s32 	%r115, %r115, 4;
	ld.global.u32 	%r93, [%rd26+12];
	add.s32 	%r114, %r114, 4;
	st.global.u32 	[%rd28+12], %r93;
	setp.eq.s32 	%p23, %r115, %r11;
	@%p23 bra 	$L__BB0_17;
	bra.uni 	$L__BB0_28;

}


// ===== COMPILED SASS (sm_100) =====

	.target	sm_100

	.elftype	@"ET_EXEC"


//--------------------- .note.nv.tkinfo           --------------------------
	.section	.note.nv.tkinfo,"",@"SHT_NOTE"
	.sectionflags	@"SHF_NOTE_NV_TKINFO"
	.tkinfo
        /*0018*/ 	.word	0x00000002
        /*0030*/ 	.string	""
        /*0030*/ 	.string	"ptxas"
        /*0030*/ 	.string	"Cuda compilation tools, release 13.0, V13.0.88"
        /*0030*/ 	.string	"Build cuda_13.0.r13.0/compiler.36424714_0"
        /*0030*/ 	.string	"-arch sm_100 -m 64 "



//--------------------- .note.nv.cuinfo           --------------------------
	.section	.note.nv.cuinfo,"",@"SHT_NOTE"
	.sectionflags	@"SHF_NOTE_NV_CUINFO"
        /*0018*/ 	.short	0x0002
        /*001a*/ 	.short	0x0064
        /*001c*/ 	.short	0x0082
	.zero		2


//--------------------- .nv.info                  --------------------------
	.section	.nv.info,"",@"SHT_CUDA_INFO"
	.align	4


	//----- nvinfo : EIATTR_REGCOUNT
	.align		4
        /*0000*/ 	.byte	0x04, 0x2f
        /*0002*/ 	.short	(.L_1 - .L_0)
	.align		4
.L_0:
        /*0004*/ 	.word	index@(_Z19sequentialMergeSortPiS_i)
        /*0008*/ 	.word	0x0000001c


	//----- nvinfo : EIATTR_FRAME_SIZE
	.align		4
.L_1:
        /*000c*/ 	.byte	0x04, 0x11
        /*000e*/ 	.short	(.L_3 - .L_2)
	.align		4
.L_2:
        /*0010*/ 	.word	index@(_Z19sequentialMergeSortPiS_i)
        /*0014*/ 	.word	0x00000000


	//----- nvinfo : EIATTR_MIN_STACK_SIZE
	.align		4
.L_3:
        /*0018*/ 	.byte	0x04, 0x12
        /*001a*/ 	.short	(.L_5 - .L_4)
	.align		4
.L_4:
        /*001c*/ 	.word	index@(_Z19sequentialMergeSortPiS_i)
        /*0020*/ 	.word	0x00000000
.L_5:


//--------------------- .nv.compat                --------------------------
	.section	.nv.compat,"",@"SHT_CUDA_COMPAT_INFO"
	.align	4
        /*0000*/ 	.byte	0x02, 0x09, 0x00, 0x00, 0x02, 0x02, 0x01, 0x00, 0x02, 0x05, 0x05, 0x00, 0x03, 0x07, 0x01, 0x01
        /*0010*/ 	.byte	0x02, 0x03, 0x00, 0x00, 0x02, 0x06, 0x01, 0x00, 0x04, 0x0b, 0x08, 0x00, 0x09, 0x00, 0x00, 0x00
        /*0020*/ 	.byte	0x00, 0x00, 0x00, 0x00


//--------------------- .nv.info._Z19sequentialMergeSortPiS_i --------------------------
	.section	.nv.info._Z19sequentialMergeSortPiS_i,"",@"SHT_CUDA_INFO"
	.sectionflags	@""
	.align	4


	//----- nvinfo : EIATTR_CUDA_API_VERSION
	.align		4
        /*0000*/ 	.byte	0x04, 0x37
        /*0002*/ 	.short	(.L_7 - .L_6)
.L_6:
        /*0004*/ 	.word	0x00000082


	//----- nvinfo : EIATTR_KPARAM_INFO
	.align		4
.L_7:
        /*0008*/ 	.byte	0x04, 0x17
        /*000a*/ 	.short	(.L_9 - .L_8)
.L_8:
        /*000c*/ 	.word	0x00000000
        /*0010*/ 	.short	0x0002
        /*0012*/ 	.short	0x0010
        /*0014*/ 	.byte	0x00, 0xf0, 0x11, 0x00


	//----- nvinfo : EIATTR_KPARAM_INFO
	.align		4
.L_9:
        /*0018*/ 	.byte	0x04, 0x17
        /*001a*/ 	.short	(.L_11 - .L_10)
.L_10:
        /*001c*/ 	.word	0x00000000
        /*0020*/ 	.short	0x0001
        /*0022*/ 	.short	0x0008
        /*0024*/ 	.byte	0x00, 0xf5, 0x21, 0x00


	//----- nvinfo : EIATTR_KPARAM_INFO
	.align		4
.L_11:
        /*0028*/ 	.byte	0x04, 0x17
        /*002a*/ 	.short	(.L_13 - .L_12)
.L_12:
        /*002c*/ 	.word	0x00000000
        /*0030*/ 	.short	0x0000
        /*0032*/ 	.short	0x0000
        /*0034*/ 	.byte	0x00, 0xf5, 0x21, 0x00


	//----- nvinfo : EIATTR_SPARSE_MMA_MASK
	.align		4
.L_13:
        /*0038*/ 	.byte	0x03, 0x50
        /*003a*/ 	.short	0x0000


	//----- nvinfo : EIATTR_MAXREG_COUNT
	.align		4
        /*003c*/ 	.byte	0x03, 0x1b
        /*003e*/ 	.short	0x00ff


	//----- nvinfo : EIATTR_MERCURY_ISA_VERSION
	.align		4
        /*0040*/ 	.byte	0x03, 0x5f
        /*0042*/ 	.short	0x0101


	//----- nvinfo : EIATTR_VRC_CTA_INIT_COUNT
	.align		4
        /*0044*/ 	.byte	0x02, 0x4a
	.zero		1
	.zero		1


	//----- nvinfo : EIATTR_EXIT_INSTR_OFFSETS
	.align		4
        /*0048*/ 	.byte	0x04, 0x1c
        /*004a*/ 	.short	(.L_15 - .L_14)


	//   ....[0]....
.L_14:
        /*004c*/ 	.word	0x00000060


	//   ....[1]....
        /*0050*/ 	.word	0x00001d30


	//----- nvinfo : EIATTR_CBANK_PARAM_SIZE
	.align		4
.L_15:
        /*0054*/ 	.byte	0x03, 0x19
        /*0056*/ 	.short	0x0014


	//----- nvinfo : EIATTR_PARAM_CBANK
	.align		4
        /*0058*/ 	.byte	0x04, 0x0a
        /*005a*/ 	.short	(.L_17 - .L_16)
	.align		4
.L_16:
        /*005c*/ 	.word	index@(.nv.constant0._Z19sequentialMergeSortPiS_i)
        /*0060*/ 	.short	0x0380
        /*0062*/ 	.short	0x0014


	//----- nvinfo : EIATTR_SW_WAR
	.align		4
.L_17:
        /*0064*/ 	.byte	0x04, 0x36
        /*0066*/ 	.short	(.L_19 - .L_18)
.L_18:
        /*0068*/ 	.word	0x00000008
.L_19:


//--------------------- .nv.callgraph             --------------------------
	.section	.nv.callgraph,"",@"SHT_CUDA_CALLGRAPH"
	.align	4
	.sectionentsize	8
	.align		4
        /*0000*/ 	.word	0x00000000
	.align		4
        /*0004*/ 	.word	0xffffffff
	.align		4
        /*0008*/ 	.word	0x00000000
	.align		4
        /*000c*/ 	.word	0xfffffffe
	.align		4
        /*0010*/ 	.word	0x00000000
	.align		4
        /*0014*/ 	.word	0xfffffffd
	.align		4
        /*0018*/ 	.word	0x00000000
	.align		4
        /*001c*/ 	.word	0xfffffffc


//--------------------- .text._Z19sequentialMergeSortPiS_i --------------------------
	.section	.text._Z19sequentialMergeSortPiS_i,"ax",@progbits
	.align	128
        .global         _Z19sequentialMergeSortPiS_i
        .type           _Z19sequentialMergeSortPiS_i,@function
        .size           _Z19sequentialMergeSortPiS_i,(.L_x_23 - _Z19sequentialMergeSortPiS_i)
        .other          _Z19sequentialMergeSortPiS_i,@"STO_CUDA_ENTRY STV_DEFAULT"
_Z19sequentialMergeSortPiS_i:
.text._Z19sequentialMergeSortPiS_i:
[----:B------:R-:W-:Y:S01]  /*0000*/  LDC R1, c[0x0][0x37c] ;  /* 0x0000df00ff017b82 */ /* 0x000fe20000000800 */
[----:B------:R-:W0:Y:S07]  /*0010*/  S2R R0, SR_TID.X ;  /* 0x0000000000007919 */ /* 0x000e2e0000002100 */
[----:B------:R-:W0:Y:S08]  /*0020*/  S2UR UR4, SR_CTAID.X ;  /* 0x00000000000479c3 */ /* 0x000e300000002500 */
[----:B------:R-:W1:Y:S01]  /*0030*/  LDC R2, c[0x0][0x390] ;  /* 0x0000e400ff027b82 */ /* 0x000e620000000800 */
[----:B0-----:R-:W-:-:S04]  /*0040*/  LOP3.LUT P0, RZ, R0, UR4, RZ, 0xfc, !PT ;  /* 0x0000000400ff7c12 */ /* 0x001fc8000f80fcff */
[----:B-1----:R-:W-:-:S13]  /*0050*/  ISETP.LT.OR P0, PT, R2, 0x2, P0 ;  /* 0x000000020200780c */ /* 0x002fda0000701670 */
[----:B------:R-:W-:Y:S05]  /*0060*/  @P0 EXIT ;  /* 0x000000000000094d */ /* 0x000fea0003800000 */
[----:B------:R-:W0:Y:S01]  /*0070*/  LDCU.64 UR14, c[0x0][0x358] ;  /* 0x00006b00ff0e77ac */ /* 0x000e220008000a00 */
[----:B------:R-:W-:-:S05]  /*0080*/  UMOV UR6, 0x1 ;  /* 0x0000000100067882 */ /* 0x000fca0000000000 */
.L_x_21:
[----:B------:R-:W-:Y:S01]  /*0090*/  USHF.L.U32 UR11, UR6, 0x1, URZ ;  /* 0x00000001060b7899 */ /* 0x000fe200080006ff */
[----:B------:R-:W-:Y:S01]  /*00a0*/  UMOV UR4, URZ ;  /* 0x000000ff00047c82 */ /* 0x000fe20008000000 */
[----:B------:R-:W-:Y:S01]  /*00b0*/  UMOV UR8, UR6 ;  /* 0x0000000600087c82 */ /* 0x000fe20008000000 */
[----:B------:R-:W-:-:S04]  /*00c0*/  UMOV UR5, URZ ;  /* 0x000000ff00057c82 */ /* 0x000fc80008000000 */
[----:B01234-:R-:W-:-:S05]  /*00d0*/  UMOV UR7, UR11 ;  /* 0x0000000b00077c82 */ /* 0x01ffca0008000000 */
.L_x_20:
[----:B-1----:R-:W1:Y:S01]  /*00e0*/  LDCU UR17, c[0x0][0x390] ;  /* 0x00007200ff1177ac */ /* 0x002e620008000800 */
[----:B--234-:R-:W2:Y:S01]  /*00f0*/  LDC.64 R16, c[0x0][0x380] ;  /* 0x0000e000ff107b82 */ /* 0x01cea20000000a00 */
[----:B------:R-:W-:Y:S01]  /*0100*/  IMAD.U32 R2, RZ, RZ, UR5 ;  /* 0x00000005ff027e24 */ /* 0x000fe2000f8e00ff */
[----:B------:R-:W-:-:S03]  /*0110*/  UIADD3 UR12, UPT, UPT, UR5, UR6, URZ ;  /* 0x00000006050c7290 */ /* 0x000fc6000fffe0ff */
[----:B0-----:R-:W-:Y:S01]  /*0120*/  IMAD.MOV.U32 R6, RZ, RZ, R2 ;  /* 0x000000ffff067224 */ /* 0x001fe200078e0002 */
[----:B------:R-:W-:Y:S01]  /*0130*/  MOV R3, R2 ;  /* 0x0000000200037202 */ /* 0x000fe20000000f00 */
[----:B------:R-:W-:Y:S01]  /*0140*/  UIADD3 UR9, UPT, UPT, UR12, UR6, URZ ;  /* 0x000000060c097290 */ /* 0x000fe2000fffe0ff */
[----:B------:R-:W3:Y:S01]  /*0150*/  LDC.64 R14, c[0x0][0x388] ;  /* 0x0000e200ff0e7b82 */ /* 0x000ee20000000a00 */
[----:B------:R-:W-:Y:S02]  /*0160*/  UIADD3 UR10, UPT, UPT, -UR11, URZ, URZ ;  /* 0x000000ff0b0a7290 */ /* 0x000fe4000fffe1ff */
[----:B-1----:R-:W-:Y:S02]  /*0170*/  UISETP.LT.AND UP1, UPT, UR9, UR17, UPT ;  /* 0x000000110900728c */ /* 0x002fe4000bf21270 */
[----:B------:R-:W-:Y:S02]  /*0180*/  UISETP.LT.AND UP0, UPT, UR12, UR17, UPT ;  /* 0x000000110c00728c */ /* 0x000fe4000bf01270 */
[----:B------:R-:W-:-:S02]  /*0190*/  USEL UR16, UR9, UR17, UP1 ;  /* 0x0000001109107287 */ /* 0x000fc40008800000 */
[----:B------:R-:W-:Y:S02]  /*01a0*/  USEL UR13, UR12, UR17, UP0 ;  /* 0x000000110c0d7287 */ /* 0x000fe40008000000 */
[----:B------:R-:W-:Y:S02]  /*01b0*/  UISETP.GE.AND UP0, UPT, UR12, UR16, UPT ;  /* 0x000000100c00728c */ /* 0x000fe4000bf06270 */
[----:B------:R-:W-:Y:S02]  /*01c0*/  UISETP.LT.AND UP2, UPT, UR7, UR17, UPT ;  /* 0x000000110700728c */ /* 0x000fe4000bf41270 */
[----:B------:R-:W-:Y:S02]  /*01d0*/  UISETP.GE.OR UP0, UPT, UR5, UR13, UP0 ;  /* 0x0000000d0500728c */ /* 0x000fe40008706670 */
[----:B------:R-:W-:Y:S01]  /*01e0*/  MOV R4, UR13 ;  /* 0x0000000d00047c02 */ /* 0x000fe20008000f00 */
[----:B------:R-:W-:Y:S02]  /*01f0*/  UISETP.LT.AND UP1, UPT, UR8, UR17, UPT ;  /* 0x000000110800728c */ /* 0x000fe4000bf21270 */
[----:B------:R-:W-:-:S04]  /*0200*/  USEL UR12, UR7, UR17, UP2 ;  /* 0x00000011070c7287 */ /* 0x000fc80009000000 */
[----:B------:R-:W-:Y:S08]  /*0210*/  BRA.U UP0, `(.L_x_0) ;  /* 0x00000001004c7547 */ /* 0x000ff0000b800000 */
.L_x_1:
[----:B--2---:R-:W-:-:S04]  /*0220*/  IMAD.WIDE R10, R3, 0x4, R16 ;  /* 0x00000004030a7825 */ /* 0x004fc800078e0210 */
[C---:B------:R-:W-:Y:S02]  /*0230*/  IMAD.WIDE R12, R4.reuse, 0x4, R16 ;  /* 0x00000004040c7825 */ /* 0x040fe400078e0210 */
[----:B0-----:R-:W2:Y:S04]  /*0240*/  LDG.E R10, desc[UR14][R10.64] ;  /* 0x0000000e0a0a7981 */ /* 0x001ea8000c1e1900 */
[----:B------:R-:W2:Y:S01]  /*0250*/  LDG.E R13, desc[UR14][R12.64] ;  /* 0x0000000e0c0d7981 */ /* 0x000ea2000c1e1900 */
[----:B------:R-:W-:Y:S01]  /*0260*/  VIADD R0, R3, 0x1 ;  /* 0x0000000103007836 */ /* 0x000fe20000000000 */
[----:B------:R-:W-:Y:S01]  /*0270*/  IADD3 R5, PT, PT, R4, 0x1, RZ ;  /* 0x0000000104057810 */ /* 0x000fe20007ffe0ff */
[----:B---3--:R-:W-:-:S04]  /*0280*/  IMAD.WIDE R8, R6, 0x4, R14 ;  /* 0x0000000406087825 */ /* 0x008fc800078e020e */
[----:B------:R-:W-:Y:S01]  /*0290*/  VIADD R6, R6, 0x1 ;  /* 0x0000000106067836 */ /* 0x000fe20000000000 */
[CC--:B--2---:R-:W-:Y:S02]  /*02a0*/  ISETP.GT.AND P1, PT, R10.reuse, R13.reuse, PT ;  /* 0x0000000d0a00720c */ /* 0x0c4fe40003f24270 */
[CC--:B------:R-:W-:Y:S02]  /*02b0*/  ISETP.GT.AND P0, PT, R10.reuse, R13.reuse, PT ;  /* 0x0000000d0a00720c */ /* 0x0c0fe40003f04270 */
[----:B------:R-:W-:-:S05]  /*02c0*/  VIMNMX R7, PT, PT, R10, R13, PT ;  /* 0x0000000d0a077248 */ /* 0x000fca0003fe0100 */
[----:B------:R1:W-:Y:S04]  /*02d0*/  STG.E desc[UR14][R8.64], R7 ;  /* 0x0000000708007986 */ /* 0x0003e8000c10190e */
[----:B------:R-:W-:Y:S02]  /*02e0*/  @P1 IMAD.MOV R0, RZ, RZ, R3 ;  /* 0x000000ffff001224 */ /* 0x000fe400078e0203 */
[----:B------:R-:W-:-:S03]  /*02f0*/  @!P0 IADD3 R5, PT, PT, R4, RZ, RZ ;  /* 0x000000ff04058210 */ /* 0x000fc60007ffe0ff */
[----:B------:R-:W-:Y:S02]  /*0300*/  ISETP.LT.AND P1, PT, R0, UR13, PT ;  /* 0x0000000d00007c0c */ /* 0x000fe4000bf21270 */
[----:B------:R-:W-:Y:S01]  /*0310*/  ISETP.GE.AND P0, PT, R5, UR16, PT ;  /* 0x0000001005007c0c */ /* 0x000fe2000bf06270 */
[----:B------:R-:W-:Y:S01]  /*0320*/  IMAD.MOV.U32 R4, RZ, RZ, R5 ;  /* 0x000000ffff047224 */ /* 0x000fe200078e0005 */
[----:B------:R-:W-:-:S11]  /*0330*/  MOV R3, R0 ;  /* 0x0000000000037202 */ /* 0x000fd60000000f00 */
[----:B-1----:R-:W-:Y:S05]  /*0340*/  @!P0 BRA P1, `(.L_x_1) ;  /* 0xfffffffc00b48947 */ /* 0x002fea000083ffff */
.L_x_0:
[----:B------:R-:W-:Y:S01]  /*0350*/  ISETP.GE.AND P0, PT, R3, UR13, PT ;  /* 0x0000000d03007c0c */ /* 0x000fe2000bf06270 */
[----:B------:R-:W-:Y:S01]  /*0360*/  USEL UR7, UR8, UR17, UP1 ;  /* 0x0000001108077287 */ /* 0x000fe20008800000 */
[----:B------:R-:W-:Y:S01]  /*0370*/  MOV R5, R6 ;  /* 0x0000000600057202 */ /* 0x000fe20000000f00 */
[----:B------:R-:W-:Y:S01]  /*0380*/  UIMAD UR10, UR4, UR10, UR12 ;  /* 0x0000000a040a72a4 */ /* 0x000fe2000f8e020c */
[----:B------:R-:W-:-:S09]  /*0390*/  UMOV UR5, UR9 ;  /* 0x0000000900057c82 */ /* 0x000fd20008000000 */
[----:B------:R-:W-:Y:S05]  /*03a0*/  @P0 BRA `(.L_x_2) ;  /* 0x0000000800200947 */ /* 0x000fea0003800000 */
[----:B------:R-:W-:Y:S01]  /*03b0*/  IADD3 R0, PT, PT, -R3, UR7, RZ ;  /* 0x0000000703007c10 */ /* 0x000fe2000fffe1ff */
[----:B------:R-:W-:-:S03]  /*03c0*/  IMAD.MOV.U32 R5, RZ, RZ, R6 ;  /* 0x000000ffff057224 */ /* 0x000fc600078e0006 */
[----:B------:R-:W-:Y:S02]  /*03d0*/  LOP3.LUT P0, R12, R0, 0x3, RZ, 0xc0, !PT ;  /* 0x00000003000c7812 */ /* 0x000fe4000780c0ff */
[----:B------:R-:W-:-:S11]  /*03e0*/  MOV R0, R3 ;  /* 0x0000000300007202 */ /* 0x000fd60000000f00 */
[----:B------:R-:W-:Y:S05]  /*03f0*/  @!P0 BRA `(.L_x_3) ;  /* 0x0000000000508947 */ /* 0x000fea0003800000 */
[----:B------:R-:W1:Y:S08]  /*0400*/  LDC.64 R8, c[0x0][0x380] ;  /* 0x0000e000ff087b82 */ /* 0x000e700000000a00 */
[----:B------:R-:W4:Y:S01]  /*0410*/  LDC.64 R10, c[0x0][0x388] ;  /* 0x0000e200ff0a7b82 */ /* 0x000f220000000a00 */
[----:B-1----:R-:W-:-:S05]  /*0420*/  IMAD.WIDE R8, R3, 0x4, R8 ;  /* 0x0000000403087825 */ /* 0x002fca00078e0208 */
[----:B0-----:R-:W5:Y:S01]  /*0430*/  LDG.E R7, desc[UR14][R8.64] ;  /* 0x0000000e08077981 */ /* 0x001f62000c1e1900 */
[----:B------:R-:W-:Y:S01]  /*0440*/  ISETP.NE.AND P0, PT, R12, 0x1, PT ;  /* 0x000000010c00780c */ /* 0x000fe20003f05270 */
[----:B------:R-:W-:Y:S01]  /*0450*/  VIADD R0, R3, 0x1 ;  /* 0x0000000103007836 */ /* 0x000fe20000000000 */
[C---:B------:R-:W-:Y:S01]  /*0460*/  IADD3 R5, PT, PT, R6.reuse, 0x1, RZ ;  /* 0x0000000106057810 */ /* 0x040fe20007ffe0ff */
[----:B----4-:R-:W-:-:S05]  /*0470*/  IMAD.WIDE R10, R6, 0x4, R10 ;  /* 0x00000004060a7825 */ /* 0x010fca00078e020a */
[----:B-----5:R1:W-:Y:S05]  /*0480*/  STG.E desc[UR14][R10.64], R7 ;  /* 0x000000070a007986 */ /* 0x0203ea000c10190e */
[----:B------:R-:W-:Y:S05]  /*0490*/  @!P0 BRA `(.L_x_3) ;  /* 0x0000000000288947 */ /* 0x000fea0003800000 */
[----:B-1----:R-:W4:Y:S01]  /*04a0*/  LDG.E R7, desc[UR14][R8.64+0x4] ;  /* 0x0000040e08077981 */ /* 0x002f22000c1e1900 */
[----:B------:R-:W-:Y:S01]  /*04b0*/  ISETP.NE.AND P0, PT, R12, 0x2, PT ;  /* 0x000000020c00780c */ /* 0x000fe20003f05270 */
[----:B------:R-:W-:Y:S01]  /*04c0*/  VIADD R0, R3, 0x2 ;  /* 0x0000000203007836 */ /* 0x000fe20000000000 */
[----:B------:R-:W-:Y:S01]  /*04d0*/  IADD3 R5, PT, PT, R6, 0x2, RZ ;  /* 0x0000000206057810 */ /* 0x000fe20007ffe0ff */
[----:B----4-:R4:W-:Y:S10]  /*04e0*/  STG.E desc[UR14][R10.64+0x4], R7 ;  /* 0x000004070a007986 */ /* 0x0109f4000c10190e */
[----:B------:R-:W-:Y:S05]  /*04f0*/  @!P0 BRA `(.L_x_3) ;  /* 0x0000000000108947 */ /* 0x000fea0003800000 */
[----:B------:R-:W5:Y:S01]  /*0500*/  LDG.E R9, desc[UR14][R8.64+0x8] ;  /* 0x0000080e08097981 */ /* 0x000f62000c1e1900 */
[----:B------:R-:W-:Y:S01]  /*0510*/  VIADD R5, R6, 0x3 ;  /* 0x0000000306057836 */ /* 0x000fe20000000000 */
[----:B------:R-:W-:Y:S02]  /*0520*/  IADD3 R0, PT, PT, R3, 0x3, RZ ;  /* 0x0000000303007810 */ /* 0x000fe40007ffe0ff */
[----:B-----5:R0:W-:Y:S05]  /*0530*/  STG.E desc[UR14][R10.64+0x8], R9 ;  /* 0x000008090a007986 */ /* 0x0201ea000c10190e */
.L_x_3:
[----:B------:R-:W-:-:S05]  /*0540*/  VIADD R3, R3, -UR7 ;  /* 0x8000000703037c36 */ /* 0x000fca0008000000 */
[----:B------:R-:W-:-:S13]  /*0550*/  ISETP.GT.U32.AND P0, PT, R3, -0x4, PT ;  /* 0xfffffffc0300780c */ /* 0x000fda0003f04070 */
[----:B------:R-:W-:Y:S05]  /*0560*/  @P0 BRA `(.L_x_2) ;  /* 0x0000000400b00947 */ /* 0x000fea0003800000 */
[----:B------:R-:W-:-:S13]  /*0570*/  ISETP.GE.AND P0, PT, R0, UR7, PT ;  /* 0x0000000700007c0c */ /* 0x000fda000bf06270 */
[----:B------:R-:W-:Y:S05]  /*0580*/  @P0 BRA `(.L_x_4) ;  /* 0x0000000400680947 */ /* 0x000fea0003800000 */
[----:B------:R-:W-:Y:S02]  /*0590*/  IADD3 R3, PT, PT, -R0, UR7, RZ ;  /* 0x0000000700037c10 */ /* 0x000fe4000fffe1ff */
[----:B------:R-:W-:Y:S02]  /*05a0*/  PLOP3.LUT P0, PT, PT, PT, PT, 0x80, 0x8 ;  /* 0x000000000008781c */ /* 0x000fe40003f0f070 */
[----:B------:R-:W-:-:S13]  /*05b0*/  ISETP.GT.AND P1, PT, R3, 0xc, PT ;  /* 0x0000000c0300780c */ /* 0x000fda0003f24270 */
[----:B------:R-:W-:Y:S05]  /*05c0*/  @!P1 BRA `(.L_x_5) ;  /* 0x0000000000d89947 */ /* 0x000fea0003800000 */
[----:B------:R-:W-:Y:S01]  /*05d0*/  PLOP3.LUT P0, PT, PT, PT, PT, 0x8, 0x80 ;  /* 0x000000000080781c */ /* 0x000fe20003f0e170 */
[----:B------:R-:W-:-:S12]  /*05e0*/  UIADD3 UR8, UPT, UPT, UR7, -0xc, URZ ;  /* 0xfffffff407087890 */ /* 0x000fd8000fffe0ff */
.L_x_6:
[----:B0-----:R-:W0:Y:S08]  /*05f0*/  LDC.64 R8, c[0x0][0x380] ;  /* 0x0000e000ff087b82 */ /* 0x001e300000000a00 */
[----:B-1--4-:R-:W1:Y:S01]  /*0600*/  LDC.64 R6, c[0x0][0x388] ;  /* 0x0000e200ff067b82 */ /* 0x012e620000000a00 */
[----:B0-----:R-:W-:-:S05]  /*0610*/  IMAD.WIDE R10, R0, 0x4, R8 ;  /* 0x00000004000a7825 */ /* 0x001fca00078e0208 */
[----:B------:R-:W4:Y:S01]  /*0620*/  LDG.E R3, desc[UR14][R10.64] ;  /* 0x0000000e0a037981 */ /* 0x000f22000c1e1900 */
[----:B-1----:R-:W-:-:S05]  /*0630*/  IMAD.WIDE R12, R5, 0x4, R6 ;  /* 0x00000004050c7825 */ /* 0x002fca00078e0206 */
[----:B----4-:R0:W-:Y:S04]  /*0640*/  STG.E desc[UR14][R12.64], R3 ;  /* 0x000000030c007986 */ /* 0x0101e8000c10190e */
[----:B------:R-:W4:Y:S04]  /*0650*/  LDG.E R19, desc[UR14][R10.64+0x4] ;  /* 0x0000040e0a137981 */ /* 0x000f28000c1e1900 */
[----:B----4-:R1:W-:Y:S04]  /*0660*/  STG.E desc[UR14][R12.64+0x4], R19 ;  /* 0x000004130c007986 */ /* 0x0103e8000c10190e */
[----:B------:R-:W4:Y:S01]  /*0670*/  LDG.E R21, desc[UR14][R10.64+0x8] ;  /* 0x0000080e0a157981 */ /* 0x000f22000c1e1900 */
[----:B---3--:R-:W-:-:S03]  /*0680*/  IADD3 R15, PT, PT, R0, 0x4, RZ ;  /* 0x00000004000f7810 */ /* 0x008fc60007ffe0ff */
[----:B----4-:R3:W-:Y:S04]  /*0690*/  STG.E desc[UR14][R12.64+0x8], R21 ;  /* 0x000008150c007986 */ /* 0x0107e8000c10190e */
[----:B------:R-:W4:Y:S01]  /*06a0*/  LDG.E R23, desc[UR14][R10.64+0xc] ;  /* 0x00000c0e0a177981 */ /* 0x000f22000c1e1900 */
[----:B------:R-:W-:-:S04]  /*06b0*/  IMAD.WIDE R14, R15, 0x4, R8 ;  /* 0x000000040f0e7825 */ /* 0x000fc800078e0208 */
[----:B--2---:R-:W-:Y:S01]  /*06c0*/  VIADD R17, R5, 0x4 ;  /* 0x0000000405117836 */ /* 0x004fe20000000000 */
[----:B----4-:R2:W-:Y:S04]  /*06d0*/  STG.E desc[UR14][R12.64+0xc], R23 ;  /* 0x00000c170c007986 */ /* 0x0105e8000c10190e */
[----:B------:R-:W4:Y:S01]  /*06e0*/  LDG.E R25, desc[UR14][R14.64] ;  /* 0x0000000e0e197981 */ /* 0x000f22000c1e1900 */
[----:B------:R-:W-:-:S05]  /*06f0*/  IMAD.WIDE R16, R17, 0x4, R6 ;  /* 0x0000000411107825 */ /* 0x000fca00078e0206 */
[----:B----4-:R-:W-:Y:S04]  /*0700*/  STG.E desc[UR14][R16.64], R25 ;  /* 0x0000001910007986 */ /* 0x010fe8000c10190e */
[----:B0-----:R-:W4:Y:S04]  /*0710*/  LDG.E R3, desc[UR14][R14.64+0x4] ;  /* 0x0000040e0e037981 */ /* 0x001f28000c1e1900 */
[----:B----4-:R0:W-:Y:S04]  /*0720*/  STG.E desc[UR14][R16.64+0x4], R3 ;  /* 0x0000040310007986 */ /* 0x0101e8000c10190e */
[----:B-1----:R-:W4:Y:S01]  /*0730*/  LDG.E R19, desc[UR14][R14.64+0x8] ;  /* 0x0000080e0e137981 */ /* 0x002f22000c1e1900 */
[----:B------:R-:W-:-:S03]  /*0740*/  IADD3 R11, PT, PT, R0, 0x8, RZ ;  /* 0x00000008000b7810 */ /* 0x000fc60007ffe0ff */
[----:B----4-:R1:W-:Y:S04]  /*0750*/  STG.E desc[UR14][R16.64+0x8], R19 ;  /* 0x0000081310007986 */ /* 0x0103e8000c10190e */
[----:B---3--:R-:W3:Y:S01]  /*0760*/  LDG.E R21, desc[UR14][R14.64+0xc] ;  /* 0x00000c0e0e157981 */ /* 0x008ee2000c1e1900 */
[----:B------:R-:W-:-:S04]  /*0770*/  IMAD.WIDE R10, R11, 0x4, R8 ;  /* 0x000000040b0a7825 */ /* 0x000fc800078e0208 */
[----:B--2---:R-:W-:Y:S01]  /*0780*/  VIADD R13, R5, 0x8 ;  /* 0x00000008050d7836 */ /* 0x004fe20000000000 */
[----:B---3--:R2:W-:Y:S04]  /*0790*/  STG.E desc[UR14][R16.64+0xc], R21 ;  /* 0x00000c1510007986 */ /* 0x0085e8000c10190e */
[----:B------:R-:W3:Y:S01]  /*07a0*/  LDG.E R23, desc[UR14][R10.64] ;  /* 0x0000000e0a177981 */ /* 0x000ee2000c1e1900 */
[----:B------:R-:W-:-:S05]  /*07b0*/  IMAD.WIDE R12, R13, 0x4, R6 ;  /* 0x000000040d0c7825 */ /* 0x000fca00078e0206 */
[----:B---3--:R-:W-:Y:S04]  /*07c0*/  STG.E desc[UR14][R12.64], R23 ;  /* 0x000000170c007986 */ /* 0x008fe8000c10190e */
[----:B0-----:R-:W3:Y:S04]  /*07d0*/  LDG.E R3, desc[UR14][R10.64+0x4] ;  /* 0x0000040e0a037981 */ /* 0x001ee8000c1e1900 */
[----:B---3--:R0:W-:Y:S04]  /*07e0*/  STG.E desc[UR14][R12.64+0x4], R3 ;  /* 0x000004030c007986 */ /* 0x0081e8000c10190e */
[----:B-1----:R-:W3:Y:S01]  /*07f0*/  LDG.E R19, desc[UR14][R10.64+0x8] ;  /* 0x0000080e0a137981 */ /* 0x002ee2000c1e1900 */
[----:B------:R-:W-:-:S03]  /*0800*/  IADD3 R15, PT, PT, R0, 0xc, RZ ;  /* 0x0000000c000f7810 */ /* 0x000fc60007ffe0ff */
[----:B---3--:R1:W-:Y:S04]  /*0810*/  STG.E desc[UR14][R12.64+0x8], R19 ;  /* 0x000008130c007986 */ /* 0x0083e8000c10190e */
[----:B------:R-:W3:Y:S01]  /*0820*/  LDG.E R25, desc[UR14][R10.64+0xc] ;  /* 0x00000c0e0a197981 */ /* 0x000ee2000c1e1900 */
[----:B------:R-:W-:-:S04]  /*0830*/  IMAD.WIDE R8, R15, 0x4, R8 ;  /* 0x000000040f087825 */ /* 0x000fc800078e0208 */
[----:B------:R-:W-:Y:S01]  /*0840*/  VIADD R15, R5, 0xc ;  /* 0x0000000c050f7836 */ /* 0x000fe20000000000 */
[----:B---3--:R1:W-:Y:S04]  /*0850*/  STG.E desc[UR14][R12.64+0xc], R25 ;  /* 0x00000c190c007986 */ /* 0x0083e8000c10190e */
[----:B--2---:R-:W2:Y:S01]  /*0860*/  LDG.E R17, desc[UR14][R8.64] ;  /* 0x0000000e08117981 */ /* 0x004ea2000c1e1900 */
[----:B------:R-:W-:-:S05]  /*0870*/  IMAD.WIDE R6, R15, 0x4, R6 ;  /* 0x000000040f067825 */ /* 0x000fca00078e0206 */
[----:B--2---:R1:W-:Y:S04]  /*0880*/  STG.E desc[UR14][R6.64], R17 ;  /* 0x0000001106007986 */ /* 0x0043e8000c10190e */
[----:B0-----:R-:W2:Y:S04]  /*0890*/  LDG.E R3, desc[UR14][R8.64+0x4] ;  /* 0x0000040e08037981 */ /* 0x001ea8000c1e1900 */
[----:B--2---:R1:W-:Y:S04]  /*08a0*/  STG.E desc[UR14][R6.64+0x4], R3 ;  /* 0x0000040306007986 */ /* 0x0043e8000c10190e */
[----:B------:R-:W2:Y:S01]  /*08b0*/  LDG.E R15, desc[UR14][R8.64+0x8] ;  /* 0x0000080e080f7981 */ /* 0x000ea2000c1e1900 */
[----:B------:R-:W-:-:S04]  /*08c0*/  IADD3 R0, PT, PT, R0, 0x10, RZ ;  /* 0x0000001000007810 */ /* 0x000fc80007ffe0ff */
[----:B------:R-:W-:Y:S01]  /*08d0*/  ISETP.GE.AND P1, PT, R0, UR8, PT ;  /* 0x0000000800007c0c */ /* 0x000fe2000bf26270 */
[----:B--2---:R1:W-:Y:S04]  /*08e0*/  STG.E desc[UR14][R6.64+0x8], R15 ;  /* 0x0000080f06007986 */ /* 0x0043e8000c10190e */
[----:B------:R-:W2:Y:S01]  /*08f0*/  LDG.E R11, desc[UR14][R8.64+0xc] ;  /* 0x00000c0e080b7981 */ /* 0x000ea2000c1e1900 */
[----:B------:R-:W-:-:S03]  /*0900*/  VIADD R5, R5, 0x10 ;  /* 0x0000001005057836 */ /* 0x000fc60000000000 */
[----:B--2---:R1:W-:Y:S04]  /*0910*/  STG.E desc[UR14][R6.64+0xc], R11 ;  /* 0x00000c0b06007986 */ /* 0x0043e8000c10190e */
[----:B------:R-:W-:Y:S05]  /*0920*/  @!P1 BRA `(.L_x_6) ;  /* 0xfffffffc00309947 */ /* 0x000fea000383ffff */
.L_x_5:
[----:B-1----:R-:W-:-:S04]  /*0930*/  IADD3 R3, PT, PT, -R0, UR7, RZ ;  /* 0x0000000700037c10 */ /* 0x002fc8000fffe1ff */
[----:B------:R-:W-:-:S13]  /*0940*/  ISETP.GT.AND P1, PT, R3, 0x4, PT ;  /* 0x000000040300780c */ /* 0x000fda0003f24270 */
[----:B------:R-:W-:Y:S05]  /*0950*/  @!P1 BRA `(.L_x_7) ;  /* 0x00000000006c9947 */ /* 0x000fea0003800000 */
[----:B------:R-:W0:Y:S08]  /*0960*/  LDC.64 R12, c[0x0][0x380] ;  /* 0x0000e000ff0c7b82 */ /* 0x000e300000000a00 */
[----:B----4-:R-:W1:Y:S01]  /*0970*/  LDC.64 R6, c[0x0][0x388] ;  /* 0x0000e200ff067b82 */ /* 0x010e620000000a00 */
[----:B0-----:R-:W-:-:S05]  /*0980*/  IMAD.WIDE R8, R0, 0x4, R12 ;  /* 0x0000000400087825 */ /* 0x001fca00078e020c */
[----:B------:R-:W4:Y:S01]  /*0990*/  LDG.E R3, desc[UR14][R8.64] ;  /* 0x0000000e08037981 */ /* 0x000f22000c1e1900 */
[----:B-1----:R-:W-:-:S05]  /*09a0*/  IMAD.WIDE R10, R5, 0x4, R6 ;  /* 0x00000004050a7825 */ /* 0x002fca00078e0206 */
[----:B----4-:R0:W-:Y:S04]  /*09b0*/  STG.E desc[UR14][R10.64], R3 ;  /* 0x000000030a007986 */ /* 0x0101e8000c10190e */
[----:B---3--:R-:W3:Y:S04]  /*09c0*/  LDG.E R15, desc[UR14][R8.64+0x4] ;  /* 0x0000040e080f7981 */ /* 0x008ee8000c1e1900 */
[----:B---3--:R1:W-:Y:S04]  /*09d0*/  STG.E desc[UR14][R10.64+0x4], R15 ;  /* 0x0000040f0a007986 */ /* 0x0083e8000c10190e */
[----:B--2---:R-:W2:Y:S01]  /*09e0*/  LDG.E R17, desc[UR14][R8.64+0x8] ;  /* 0x0000080e08117981 */ /* 0x004ea2000c1e1900 */
[----:B------:R-:W-:-:S03]  /*09f0*/  IADD3 R19, PT, PT, R0, 0x4, RZ ;  /* 0x0000000400137810 */ /* 0x000fc60007ffe0ff */
[----:B--2---:R2:W-:Y:S04]  /*0a00*/  STG.E desc[UR14][R10.64+0x8], R17 ;  /* 0x000008110a007986 */ /* 0x0045e8000c10190e */
[----:B------:R-:W3:Y:S01]  /*0a10*/  LDG.E R21, desc[UR14][R8.64+0xc] ;  /* 0x00000c0e08157981 */ /* 0x000ee2000c1e1900 */
[----:B------:R-:W-:-:S04]  /*0a20*/  IMAD.WIDE R12, R19, 0x4, R12 ;  /* 0x00000004130c7825 */ /* 0x000fc800078e020c */
[----:B------:R-:W-:Y:S01]  /*0a30*/  VIADD R19, R5, 0x4 ;  /* 0x0000000405137836 */ /* 0x000fe20000000000 */
[----:B---3--:R2:W-:Y:S04]  /*0a40*/  STG.E desc[UR14][R10.64+0xc], R21 ;  /* 0x00000c150a007986 */ /* 0x0085e8000c10190e */
[----:B------:R-:W3:Y:S01]  /*0a50*/  LDG.E R23, desc[UR14][R12.64] ;  /* 0x0000000e0c177981 */ /* 0x000ee2000c1e1900 */
[----:B------:R-:W-:-:S05]  /*0a60*/  IMAD.WIDE R6, R19, 0x4, R6 ;  /* 0x0000000413067825 */ /* 0x000fca00078e0206 */
[----:B---3--:R2:W-:Y:S04]  /*0a70*/  STG.E desc[UR14][R6.64], R23 ;  /* 0x0000001706007986 */ /* 0x0085e8000c10190e */
[----:B0-----:R-:W3:Y:S04]  /*0a80*/  LDG.E R3, desc[UR14][R12.64+0x4] ;  /* 0x0000040e0c037981 */ /* 0x001ee8000c1e1900 */
[----:B---3--:R2:W-:Y:S04]  /*0a90*/  STG.E desc[UR14][R6.64+0x4], R3 ;  /* 0x0000040306007986 */ /* 0x0085e8000c10190e */
[----:B-1----:R-:W3:Y:S04]  /*0aa0*/  LDG.E R15, desc[UR14][R12.64+0x8] ;  /* 0x0000080e0c0f7981 */ /* 0x002ee8000c1e1900 */
[----:B---3--:R2:W-:Y:S04]  /*0ab0*/  STG.E desc[UR14][R6.64+0x8], R15 ;  /* 0x0000080f06007986 */ /* 0x0085e8000c10190e */
[----:B------:R-:W3:Y:S01]  /*0ac0*/  LDG.E R9, desc[UR14][R12.64+0xc] ;  /* 0x00000c0e0c097981 */ /* 0x000ee2000c1e1900 */
[----:B------:R-:W-:Y:S01]  /*0ad0*/  PLOP3.LUT P0, PT, PT, PT, PT, 0x8, 0x80 ;  /* 0x000000000080781c */ /* 0x000fe20003f0e170 */
[----:B------:R-:W-:Y:S01]  /*0ae0*/  VIADD R5, R5, 0x8 ;  /* 0x0000000805057836 */ /* 0x000fe20000000000 */
[----:B------:R-:W-:Y:S01]  /*0af0*/  IADD3 R0, PT, PT, R0, 0x8, RZ ;  /* 0x0000000800007810 */ /* 0x000fe20007ffe0ff */
[----:B---3--:R2:W-:Y:S10]  /*0b00*/  STG.E desc[UR14][R6.64+0xc], R9 ;  /* 0x00000c0906007986 */ /* 0x0085f4000c10190e */
.L_x_7:
[----:B------:R-:W-:-:S13]  /*0b10*/  ISETP.EQ.AND P1, PT, R0, UR7, PT ;  /* 0x0000000700007c0c */ /* 0x000fda000bf22270 */
[----:B------:R-:W-:Y:S05]  /*0b20*/  @!P0 BRA P1, `(.L_x_2) ;  /* 0x0000000000408947 */ /* 0x000fea0000800000 */
.L_x_4:
[----:B-12-4-:R-:W1:Y:S08]  /*0b30*/  LDC.64 R6, c[0x0][0x380] ;  /* 0x0000e000ff067b82 */ /* 0x016e700000000a00 */
[----:B0-----:R-:W0:Y:S01]  /*0b40*/  LDC.64 R8, c[0x0][0x388] ;  /* 0x0000e200ff087b82 */ /* 0x001e220000000a00 */
[----:B-1----:R-:W-:-:S05]  /*0b50*/  IMAD.WIDE R6, R0, 0x4, R6 ;  /* 0x0000000400067825 */ /* 0x002fca00078e0206 */
[----:B------:R-:W2:Y:S01]  /*0b60*/  LDG.E R3, desc[UR14][R6.64] ;  /* 0x0000000e06037981 */ /* 0x000ea2000c1e1900 */
[----:B0-----:R-:W-:-:S05]  /*0b70*/  IMAD.WIDE R8, R5, 0x4, R8 ;  /* 0x0000000405087825 */ /* 0x001fca00078e0208 */
[----:B--2---:R0:W-:Y:S04]  /*0b80*/  STG.E desc[UR14][R8.64], R3 ;  /* 0x0000000308007986 */ /* 0x0041e8000c10190e */
[----:B------:R-:W2:Y:S04]  /*0b90*/  LDG.E R11, desc[UR14][R6.64+0x4] ;  /* 0x0000040e060b7981 */ /* 0x000ea8000c1e1900 */
[----:B--2---:R0:W-:Y:S04]  /*0ba0*/  STG.E desc[UR14][R8.64+0x4], R11 ;  /* 0x0000040b08007986 */ /* 0x0041e8000c10190e */
[----:B------:R-:W2:Y:S01]  /*0bb0*/  LDG.E R13, desc[UR14][R6.64+0x8] ;  /* 0x0000080e060d7981 */ /* 0x000ea2000c1e1900 */
[----:B------:R-:W-:-:S04]  /*0bc0*/  IADD3 R0, PT, PT, R0, 0x4, RZ ;  /* 0x0000000400007810 */ /* 0x000fc80007ffe0ff */
[----:B------:R-:W-:Y:S01]  /*0bd0*/  ISETP.NE.AND P0, PT, R0, UR7, PT ;  /* 0x0000000700007c0c */ /* 0x000fe2000bf05270 */
[----:B--2---:R0:W-:Y:S04]  /*0be0*/  STG.E desc[UR14][R8.64+0x8], R13 ;  /* 0x0000080d08007986 */ /* 0x0041e8000c10190e */
[----:B---3--:R-:W2:Y:S01]  /*0bf0*/  LDG.E R15, desc[UR14][R6.64+0xc] ;  /* 0x00000c0e060f7981 */ /* 0x008ea2000c1e1900 */
[----:B------:R-:W-:-:S03]  /*0c00*/  VIADD R5, R5, 0x4 ;  /* 0x0000000405057836 */ /* 0x000fc60000000000 */
[----:B--2---:R0:W-:Y:S04]  /*0c10*/  STG.E desc[UR14][R8.64+0xc], R15 ;  /* 0x00000c0f08007986 */ /* 0x0041e8000c10190e */
[----:B------:R-:W-:Y:S05]  /*0c20*/  @P0 BRA `(.L_x_4) ;  /* 0xfffffffc00c00947 */ /* 0x000fea000383ffff */
.L_x_2:
[----:B------:R-:W-:-:S13]  /*0c30*/  ISETP.GE.AND P0, PT, R4, UR16, PT ;  /* 0x0000001004007c0c */ /* 0x000fda000bf06270 */
[----:B------:R-:W-:Y:S05]  /*0c40*/  @P0 BRA `(.L_x_8) ;  /* 0x0000000800200947 */ /* 0x000fea0003800000 */
[----:B------:R-:W-:Y:S01]  /*0c50*/  IADD3 R0, PT, PT, -R4, UR12, RZ ;  /* 0x0000000c04007c10 */ /* 0x000fe2000fffe1ff */
[----:B0-2---:R-:W-:-:S03]  /*0c60*/  IMAD.MOV.U32 R3, RZ, RZ, R4 ;  /* 0x000000ffff037224 */ /* 0x005fc600078e0004 */
[----:B-1--4-:R-:W-:Y:S02]  /*0c70*/  LOP3.LUT P0, R10, R0, 0x3, RZ, 0xc0, !PT ;  /* 0x00000003000a7812 */ /* 0x012fe4000780c0ff */
[----:B------:R-:W-:-:S11]  /*0c80*/  MOV R0, R5 ;  /* 0x0000000500007202 */ /* 0x000fd60000000f00 */
[----:B------:R-:W-:Y:S05]  /*0c90*/  @!P0 BRA `(.L_x_9) ;  /* 0x0000000000508947 */ /* 0x000fea0003800000 */
[----:B------:R-:W0:Y:S08]  /*0ca0*/  LDC.64 R6, c[0x0][0x380] ;  /* 0x0000e000ff067b82 */ /* 0x000e300000000a00 */
[----:B------:R-:W1:Y:S01]  /*0cb0*/  LDC.64 R8, c[0x0][0x388] ;  /* 0x0000e200ff087b82 */ /* 0x000e620000000a00 */
[----:B0-----:R-:W-:-:S05]  /*0cc0*/  IMAD.WIDE R6, R4, 0x4, R6 ;  /* 0x0000000404067825 */ /* 0x001fca00078e0206 */
[----:B------:R-:W2:Y:S01]  /*0cd0*/  LDG.E R11, desc[UR14][R6.64] ;  /* 0x0000000e060b7981 */ /* 0x000ea2000c1e1900 */
[----:B------:R-:W-:Y:S01]  /*0ce0*/  ISETP.NE.AND P0, PT, R10, 0x1, PT ;  /* 0x000000010a00780c */ /* 0x000fe20003f05270 */
[C---:B------:R-:W-:Y:S01]  /*0cf0*/  VIADD R0, R5.reuse, 0x1 ;  /* 0x0000000105007836 */ /* 0x040fe20000000000 */
[----:B------:R-:W-:Y:S01]  /*0d00*/  IADD3 R3, PT, PT, R4, 0x1, RZ ;  /* 0x0000000104037810 */ /* 0x000fe20007ffe0ff */
[----:B-1----:R-:W-:-:S05]  /*0d10*/  IMAD.WIDE R8, R5, 0x4, R8 ;  /* 0x0000000405087825 */ /* 0x002fca00078e0208 */
[----:B--2---:R0:W-:Y:S05]  /*0d20*/  STG.E desc[UR14][R8.64], R11 ;  /* 0x0000000b08007986 */ /* 0x0041ea000c10190e */
[----:B------:R-:W-:Y:S05]  /*0d30*/  @!P0 BRA `(.L_x_9) ;  /* 0x0000000000288947 */ /* 0x000fea0003800000 */
[----:B0-----:R-:W2:Y:S01]  /*0d40*/  LDG.E R11, desc[UR14][R6.64+0x4] ;  /* 0x0000040e060b7981 */ /* 0x001ea2000c1e1900 */
[----:B------:R-:W-:Y:S01]  /*0d50*/  ISETP.NE.AND P0, PT, R10, 0x2, PT ;  /* 0x000000020a00780c */ /* 0x000fe20003f05270 */
[----:B------:R-:W-:Y:S01]  /*0d60*/  VIADD R0, R5, 0x2 ;  /* 0x0000000205007836 */ /* 0x000fe20000000000 */
[----:B------:R-:W-:Y:S01]  /*0d70*/  IADD3 R3, PT, PT, R4, 0x2, RZ ;  /* 0x0000000204037810 */ /* 0x000fe20007ffe0ff */
[----:B--2---:R1:W-:Y:S10]  /*0d80*/  STG.E desc[UR14][R8.64+0x4], R11 ;  /* 0x0000040b08007986 */ /* 0x0043f4000c10190e */
[----:B------:R-:W-:Y:S05]  /*0d90*/  @!P0 BRA `(.L_x_9) ;  /* 0x0000000000108947 */ /* 0x000fea0003800000 */
[----:B------:R-:W2:Y:S01]  /*0da0*/  LDG.E R7, desc[UR14][R6.64+0x8] ;  /* 0x0000080e06077981 */ /* 0x000ea2000c1e1900 */
[----:B------:R-:W-:Y:S01]  /*0db0*/  IADD3 R0, PT, PT, R5, 0x3, RZ ;  /* 0x0000000305007810 */ /* 0x000fe20007ffe0ff */
[----:B------:R-:W-:Y:S02]  /*0dc0*/  VIADD R3, R4, 0x3 ;  /* 0x0000000304037836 */ /* 0x000fe40000000000 */
[----:B--2---:R2:W-:Y:S05]  /*0dd0*/  STG.E desc[UR14][R8.64+0x8], R7 ;  /* 0x0000080708007986 */ /* 0x0045ea000c10190e */
.L_x_9:
[----:B------:R-:W-:-:S04]  /*0de0*/  IADD3 R4, PT, PT, R4, -UR12, RZ ;  /* 0x8000000c04047c10 */ /* 0x000fc8000fffe0ff */
        /* <DEDUP_REMOVED lines=10> */
.L_x_12:
[----:B--2---:R-:W0:Y:S08]  /*0e90*/  LDC.64 R6, c[0x0][0x380] ;  /* 0x0000e000ff067b82 */ /* 0x004e300000000a00 */
[----:B----4-:R-:W2:Y:S01]  /*0ea0*/  LDC.64 R4, c[0x0][0x388] ;  /* 0x0000e200ff047b82 */ /* 0x010ea20000000a00 */
[----:B01----:R-:W-:-:S05]  /*0eb0*/  IMAD.WIDE R8, R3, 0x4, R6 ;  /* 0x0000000403087825 */ /* 0x003fca00078e0206 */
[----:B---3--:R-:W3:Y:S01]  /*0ec0*/  LDG.E R15, desc[UR14][R8.64] ;  /* 0x0000000e080f7981 */ /* 0x008ee2000c1e1900 */
[----:B--2---:R-:W-:-:S05]  /*0ed0*/  IMAD.WIDE R10, R0, 0x4, R4 ;  /* 0x00000004000a7825 */ /* 0x004fca00078e0204 */
[----:B---3--:R0:W-:Y:S04]  /*0ee0*/  STG.E desc[UR14][R10.64], R15 ;  /* 0x0000000f0a007986 */ /* 0x0081e8000c10190e */
[----:B------:R-:W2:Y:S04]  /*0ef0*/  LDG.E R17, desc[UR14][R8.64+0x4] ;  /* 0x0000040e08117981 */ /* 0x000ea8000c1e1900 */
[----:B--2---:R1:W-:Y:S04]  /*0f00*/  STG.E desc[UR14][R10.64+0x4], R17 ;  /* 0x000004110a007986 */ /* 0x0043e8000c10190e */
[----:B------:R-:W2:Y:S01]  /*0f10*/  LDG.E R19, desc[UR14][R8.64+0x8] ;  /* 0x0000080e08137981 */ /* 0x000ea2000c1e1900 */
[----:B------:R-:W-:-:S03]  /*0f20*/  VIADD R13, R3, 0x4 ;  /* 0x00000004030d7836 */ /* 0x000fc60000000000 */
[----:B--2---:R2:W-:Y:S04]  /*0f30*/  STG.E desc[UR14][R10.64+0x8], R19 ;  /* 0x000008130a007986 */ /* 0x0045e8000c10190e */
[----:B------:R-:W3:Y:S01]  /*0f40*/  LDG.E R21, desc[UR14][R8.64+0xc] ;  /* 0x00000c0e08157981 */ /* 0x000ee2000c1e1900 */
[----:B------:R-:W-:Y:S01]  /*0f50*/  IMAD.WIDE R12, R13, 0x4, R6 ;  /* 0x000000040d0c7825 */ /* 0x000fe200078e0206 */
[----:B------:R-:W-:Y:S02]  /*0f60*/  IADD3 R23, PT, PT, R0, 0x4, RZ ;  /* 0x0000000400177810 */ /* 0x000fe40007ffe0ff */
[----:B---3--:R3:W-:Y:S04]  /*0f70*/  STG.E desc[UR14][R10.64+0xc], R21 ;  /* 0x00000c150a007986 */ /* 0x0087e8000c10190e */
[----:B------:R-:W4:Y:S01]  /*0f80*/  LDG.E R25, desc[UR14][R12.64] ;  /* 0x0000000e0c197981 */ /* 0x000f22000c1e1900 */
[----:B0-----:R-:W-:-:S05]  /*0f90*/  IMAD.WIDE R14, R23, 0x4, R4 ;  /* 0x00000004170e7825 */ /* 0x001fca00078e0204 */
[----:B----4-:R-:W-:Y:S04]  /*0fa0*/  STG.E desc[UR14][R14.64], R25 ;  /* 0x000000190e007986 */ /* 0x010fe8000c10190e */
[----:B-1----:R-:W4:Y:S04]  /*0fb0*/  LDG.E R17, desc[UR14][R12.64+0x4] ;  /* 0x0000040e0c117981 */ /* 0x002f28000c1e1900 */
[----:B----4-:R0:W-:Y:S04]  /*0fc0*/  STG.E desc[UR14][R14.64+0x4], R17 ;  /* 0x000004110e007986 */ /* 0x0101e8000c10190e */
[----:B--2---:R-:W2:Y:S01]  /*0fd0*/  LDG.E R19, desc[UR14][R12.64+0x8] ;  /* 0x0000080e0c137981 */ /* 0x004ea2000c1e1900 */
[----:B------:R-:W-:-:S03]  /*0fe0*/  VIADD R9, R3, 0x8 ;  /* 0x0000000803097836 */ /* 0x000fc60000000000 */
[----:B--2---:R1:W-:Y:S04]  /*0ff0*/  STG.E desc[UR14][R14.64+0x8], R19 ;  /* 0x000008130e007986 */ /* 0x0043e8000c10190e */
[----:B------:R-:W2:Y:S01]  /*1000*/  LDG.E R23, desc[UR14][R12.64+0xc] ;  /* 0x00000c0e0c177981 */ /* 0x000ea2000c1e1900 */
[----:B------:R-:W-:Y:S01]  /*1010*/  IMAD.WIDE R8, R9, 0x4, R6 ;  /* 0x0000000409087825 */ /* 0x000fe200078e0206 */
[----:B---3--:R-:W-:Y:S02]  /*1020*/  IADD3 R11, PT, PT, R0, 0x8, RZ ;  /* 0x00000008000b7810 */ /* 0x008fe40007ffe0ff */
[----:B--2---:R2:W-:Y:S04]  /*1030*/  STG.E desc[UR14][R14.64+0xc], R23 ;  /* 0x00000c170e007986 */ /* 0x0045e8000c10190e */
[----:B------:R-:W3:Y:S01]  /*1040*/  LDG.E R21, desc[UR14][R8.64] ;  /* 0x0000000e08157981 */ /* 0x000ee2000c1e1900 */
[----:B------:R-:W-:-:S05]  /*1050*/  IMAD.WIDE R10, R11, 0x4, R4 ;  /* 0x000000040b0a7825 */ /* 0x000fca00078e0204 */
[----:B---3--:R-:W-:Y:S04]  /*1060*/  STG.E desc[UR14][R10.64], R21 ;  /* 0x000000150a007986 */ /* 0x008fe8000c10190e */
[----:B0-----:R-:W3:Y:S04]  /*1070*/  LDG.E R17, desc[UR14][R8.64+0x4] ;  /* 0x0000040e08117981 */ /* 0x001ee8000c1e1900 */
[----:B---3--:R0:W-:Y:S04]  /*1080*/  STG.E desc[UR14][R10.64+0x4], R17 ;  /* 0x000004110a007986 */ /* 0x0081e8000c10190e */
[----:B-1----:R-:W3:Y:S01]  /*1090*/  LDG.E R19, desc[UR14][R8.64+0x8] ;  /* 0x0000080e08137981 */ /* 0x002ee2000c1e1900 */
[----:B------:R-:W-:-:S03]  /*10a0*/  VIADD R13, R3, 0xc ;  /* 0x0000000c030d7836 */ /* 0x000fc60000000000 */
[----:B---3--:R4:W-:Y:S04]  /*10b0*/  STG.E desc[UR14][R10.64+0x8], R19 ;  /* 0x000008130a007986 */ /* 0x0089e8000c10190e */
[----:B------:R-:W3:Y:S01]  /*10c0*/  LDG.E R25, desc[UR14][R8.64+0xc] ;  /* 0x00000c0e08197981 */ /* 0x000ee2000c1e1900 */
[----:B------:R-:W-:Y:S01]  /*10d0*/  IMAD.WIDE R6, R13, 0x4, R6 ;  /* 0x000000040d067825 */ /* 0x000fe200078e0206 */
[----:B------:R-:W-:Y:S02]  /*10e0*/  IADD3 R13, PT, PT, R0, 0xc, RZ ;  /* 0x0000000c000d7810 */ /* 0x000fe40007ffe0ff */
[----:B---3--:R4:W-:Y:S04]  /*10f0*/  STG.E desc[UR14][R10.64+0xc], R25 ;  /* 0x00000c190a007986 */ /* 0x0089e8000c10190e */
[----:B--2---:R-:W2:Y:S01]  /*1100*/  LDG.E R15, desc[UR14][R6.64] ;  /* 0x0000000e060f7981 */ /* 0x004ea2000c1e1900 */
[----:B------:R-:W-:-:S05]  /*1110*/  IMAD.WIDE R4, R13, 0x4, R4 ;  /* 0x000000040d047825 */ /* 0x000fca00078e0204 */
[----:B--2---:R4:W-:Y:S04]  /*1120*/  STG.E desc[UR14][R4.64], R15 ;  /* 0x0000000f04007986 */ /* 0x0049e8000c10190e */
[----:B------:R-:W2:Y:S04]  /*1130*/  LDG.E R13, desc[UR14][R6.64+0x4] ;  /* 0x0000040e060d7981 */ /* 0x000ea8000c1e1900 */
[----:B--2---:R4:W-:Y:S04]  /*1140*/  STG.E desc[UR14][R4.64+0x4], R13 ;  /* 0x0000040d04007986 */ /* 0x0049e8000c10190e */
[----:B0-----:R-:W2:Y:S01]  /*1150*/  LDG.E R17, desc[UR14][R6.64+0x8] ;  /* 0x0000080e06117981 */ /* 0x001ea2000c1e1900 */
[----:B------:R-:W-:-:S05]  /*1160*/  VIADD R3, R3, 0x10 ;  /* 0x0000001003037836 */ /* 0x000fca0000000000 */
[----:B------:R-:W-:Y:S01]  /*1170*/  ISETP.GE.AND P1, PT, R3, UR7, PT ;  /* 0x0000000703007c0c */ /* 0x000fe2000bf26270 */
[----:B--2---:R4:W-:Y:S04]  /*1180*/  STG.E desc[UR14][R4.64+0x8], R17 ;  /* 0x0000081104007986 */ /* 0x0049e8000c10190e */
[----:B------:R-:W2:Y:S01]  /*1190*/  LDG.E R9, desc[UR14][R6.64+0xc] ;  /* 0x00000c0e06097981 */ /* 0x000ea2000c1e1900 */
[----:B------:R-:W-:-:S03]  /*11a0*/  IADD3 R0, PT, PT, R0, 0x10, RZ ;  /* 0x0000001000007810 */ /* 0x000fc60007ffe0ff */
[----:B--2---:R4:W-:Y:S04]  /*11b0*/  STG.E desc[UR14][R4.64+0xc], R9 ;  /* 0x00000c0904007986 */ /* 0x0049e8000c10190e */
[----:B------:R-:W-:Y:S05]  /*11c0*/  @!P1 BRA `(.L_x_12) ;  /* 0xfffffffc00309947 */ /* 0x000fea000383ffff */
.L_x_11:
[----:B----4-:R-:W-:-:S04]  /*11d0*/  IADD3 R4, PT, PT, -R3, UR12, RZ ;  /* 0x0000000c03047c10 */ /* 0x010fc8000fffe1ff */
[----:B------:R-:W-:-:S13]  /*11e0*/  ISETP.GT.AND P1, PT, R4, 0x4, PT ;  /* 0x000000040400780c */ /* 0x000fda0003f24270 */
[----:B------:R-:W-:Y:S05]  /*11f0*/  @!P1 BRA `(.L_x_13) ;  /* 0x00000000006c9947 */ /* 0x000fea0003800000 */
[----:B01----:R-:W2:Y:S08]  /*1200*/  LDC.64 R10, c[0x0][0x380] ;  /* 0x0000e000ff0a7b82 */ /* 0x003eb00000000a00 */
[----:B------:R-:W0:Y:S01]  /*1210*/  LDC.64 R4, c[0x0][0x388] ;  /* 0x0000e200ff047b82 */ /* 0x000e220000000a00 */
[----:B--2---:R-:W-:-:S05]  /*1220*/  IMAD.WIDE R6, R3, 0x4, R10 ;  /* 0x0000000403067825 */ /* 0x004fca00078e020a */
[----:B------:R-:W2:Y:S01]  /*1230*/  LDG.E R13, desc[UR14][R6.64] ;  /* 0x0000000e060d7981 */ /* 0x000ea2000c1e1900 */
[----:B0-----:R-:W-:-:S05]  /*1240*/  IMAD.WIDE R8, R0, 0x4, R4 ;  /* 0x0000000400087825 */ /* 0x001fca00078e0204 */
[----:B--2---:R0:W-:Y:S04]  /*1250*/  STG.E desc[UR14][R8.64], R13 ;  /* 0x0000000d08007986 */ /* 0x0041e8000c10190e */
[----:B---3--:R-:W2:Y:S04]  /*1260*/  LDG.E R15, desc[UR14][R6.64+0x4] ;  /* 0x0000040e060f7981 */ /* 0x008ea8000c1e1900 */
[----:B--2---:R1:W-:Y:S04]  /*1270*/  STG.E desc[UR14][R8.64+0x4], R15 ;  /* 0x0000040f08007986 */ /* 0x0043e8000c10190e */
[----:B------:R-:W2:Y:S01]  /*1280*/  LDG.E R17, desc[UR14][R6.64+0x8] ;  /* 0x0000080e06117981 */ /* 0x000ea2000c1e1900 */
[----:B------:R-:W-:-:S03]  /*1290*/  VIADD R19, R3, 0x4 ;  /* 0x0000000403137836 */ /* 0x000fc60000000000 */
[----:B--2---:R4:W-:Y:S04]  /*12a0*/  STG.E desc[UR14][R8.64+0x8], R17 ;  /* 0x0000081108007986 */ /* 0x0049e8000c10190e */
[----:B------:R-:W2:Y:S01]  /*12b0*/  LDG.E R21, desc[UR14][R6.64+0xc] ;  /* 0x00000c0e06157981 */ /* 0x000ea2000c1e1900 */
[----:B------:R-:W-:Y:S01]  /*12c0*/  IMAD.WIDE R10, R19, 0x4, R10 ;  /* 0x00000004130a7825 */ /* 0x000fe200078e020a */
[----:B------:R-:W-:Y:S02]  /*12d0*/  IADD3 R19, PT, PT, R0, 0x4, RZ ;  /* 0x0000000400137810 */ /* 0x000fe40007ffe0ff */
[----:B--2---:R4:W-:Y:S04]  /*12e0*/  STG.E desc[UR14][R8.64+0xc], R21 ;  /* 0x00000c1508007986 */ /* 0x0049e8000c10190e */
[----:B------:R-:W2:Y:S01]  /*12f0*/  LDG.E R23, desc[UR14][R10.64] ;  /* 0x0000000e0a177981 */ /* 0x000ea2000c1e1900 */
[----:B------:R-:W-:-:S05]  /*1300*/  IMAD.WIDE R4, R19, 0x4, R4 ;  /* 0x0000000413047825 */ /* 0x000fca00078e0204 */
[----:B--2---:R4:W-:Y:S04]  /*1310*/  STG.E desc[UR14][R4.64], R23 ;  /* 0x0000001704007986 */ /* 0x0049e8000c10190e */
[----:B0-----:R-:W2:Y:S04]  /*1320*/  LDG.E R13, desc[UR14][R10.64+0x4] ;  /* 0x0000040e0a0d7981 */ /* 0x001ea8000c1e1900 */
[----:B--2---:R4:W-:Y:S04]  /*1330*/  STG.E desc[UR14][R4.64+0x4], R13 ;  /* 0x0000040d04007986 */ /* 0x0049e8000c10190e */
[----:B-1----:R-:W2:Y:S04]  /*1340*/  LDG.E R15, desc[UR14][R10.64+0x8] ;  /* 0x0000080e0a0f7981 */ /* 0x002ea8000c1e1900 */
[----:B--2---:R4:W-:Y:S04]  /*1350*/  STG.E desc[UR14][R4.64+0x8], R15 ;  /* 0x0000080f04007986 */ /* 0x0049e8000c10190e */
[----:B------:R-:W2:Y:S01]  /*1360*/  LDG.E R7, desc[UR14][R10.64+0xc] ;  /* 0x00000c0e0a077981 */ /* 0x000ea2000c1e1900 */
[----:B------:R-:W-:Y:S01]  /*1370*/  PLOP3.LUT P0, PT, PT, PT, PT, 0x8, 0x80 ;  /* 0x000000000080781c */ /* 0x000fe20003f0e170 */
[----:B------:R-:W-:Y:S01]  /*1380*/  VIADD R3, R3, 0x8 ;  /* 0x0000000803037836 */ /* 0x000fe20000000000 */
[----:B------:R-:W-:Y:S01]  /*1390*/  IADD3 R0, PT, PT, R0, 0x8, RZ ;  /* 0x0000000800007810 */ /* 0x000fe20007ffe0ff */
[----:B--2---:R4:W-:Y:S10]  /*13a0*/  STG.E desc[UR14][R4.64+0xc], R7 ;  /* 0x00000c0704007986 */ /* 0x0049f4000c10190e */
.L_x_13:
[----:B------:R-:W-:-:S13]  /*13b0*/  ISETP.EQ.AND P1, PT, R3, UR12, PT ;  /* 0x0000000c03007c0c */ /* 0x000fda000bf22270 */
[----:B------:R-:W-:Y:S05]  /*13c0*/  @!P0 BRA P1, `(.L_x_8) ;  /* 0x0000000000408947 */ /* 0x000fea0000800000 */
.L_x_10:
[----:B----4-:R-:W4:Y:S08]  /*13d0*/  LDC.64 R4, c[0x0][0x380] ;  /* 0x0000e000ff047b82 */ /* 0x010f300000000a00 */
[----:B0-2---:R-:W2:Y:S01]  /*13e0*/  LDC.64 R6, c[0x0][0x388] ;  /* 0x0000e200ff067b82 */ /* 0x005ea20000000a00 */
[----:B----4-:R-:W-:-:S05]  /*13f0*/  IMAD.WIDE R4, R3, 0x4, R4 ;  /* 0x0000000403047825 */ /* 0x010fca00078e0204 */
[----:B01----:R-:W4:Y:S01]  /*1400*/  LDG.E R9, desc[UR14][R4.64] ;  /* 0x0000000e04097981 */ /* 0x003f22000c1e1900 */
[----:B--2---:R-:W-:-:S05]  /*1410*/  IMAD.WIDE R6, R0, 0x4, R6 ;  /* 0x0000000400067825 */ /* 0x004fca00078e0206 */
[----:B----4-:R0:W-:Y:S04]  /*1420*/  STG.E desc[UR14][R6.64], R9 ;  /* 0x0000000906007986 */ /* 0x0101e8000c10190e */
[----:B------:R-:W2:Y:S04]  /*1430*/  LDG.E R11, desc[UR14][R4.64+0x4] ;  /* 0x0000040e040b7981 */ /* 0x000ea8000c1e1900 */
[----:B--2---:R0:W-:Y:S04]  /*1440*/  STG.E desc[UR14][R6.64+0x4], R11 ;  /* 0x0000040b06007986 */ /* 0x0041e8000c10190e */
[----:B------:R-:W2:Y:S01]  /*1450*/  LDG.E R13, desc[UR14][R4.64+0x8] ;  /* 0x0000080e040d7981 */ /* 0x000ea2000c1e1900 */
[----:B------:R-:W-:-:S05]  /*1460*/  VIADD R3, R3, 0x4 ;  /* 0x0000000403037836 */ /* 0x000fca0000000000 */
[----:B------:R-:W-:Y:S01]  /*1470*/  ISETP.NE.AND P0, PT, R3, UR12, PT ;  /* 0x0000000c03007c0c */ /* 0x000fe2000bf05270 */
[----:B--2---:R0:W-:Y:S04]  /*1480*/  STG.E desc[UR14][R6.64+0x8], R13 ;  /* 0x0000080d06007986 */ /* 0x0041e8000c10190e */
[----:B---3--:R-:W2:Y:S01]  /*1490*/  LDG.E R15, desc[UR14][R4.64+0xc] ;  /* 0x00000c0e040f7981 */ /* 0x008ea2000c1e1900 */
[----:B------:R-:W-:-:S03]  /*14a0*/  IADD3 R0, PT, PT, R0, 0x4, RZ ;  /* 0x0000000400007810 */ /* 0x000fc60007ffe0ff */
[----:B--2---:R0:W-:Y:S04]  /*14b0*/  STG.E desc[UR14][R6.64+0xc], R15 ;  /* 0x00000c0f06007986 */ /* 0x0041e8000c10190e */
[----:B------:R-:W-:Y:S05]  /*14c0*/  @P0 BRA `(.L_x_10) ;  /* 0xfffffffc00c00947 */ /* 0x000fea000383ffff */
.L_x_8:
[----:B------:R-:W-:-:S13]  /*14d0*/  ISETP.GE.AND P0, PT, R2, UR16, PT ;  /* 0x0000001002007c0c */ /* 0x000fda000bf06270 */
[----:B------:R-:W-:Y:S05]  /*14e0*/  @P0 BRA `(.L_x_14) ;  /* 0x0000000400f00947 */ /* 0x000fea0003800000 */
[----:B------:R-:W-:Y:S01]  /*14f0*/  ULOP3.LUT UP0, UR7, UR10, 0x3, URZ, 0xc0, !UPT ;  /* 0x000000030a077892 */ /* 0x000fe2000f80c0ff */
[----:B------:R-:W-:-:S08]  /*1500*/  IMAD.MOV.U32 R0, RZ, RZ, R2 ;  /* 0x000000ffff007224 */ /* 0x000fd000078e0002 */
[----:B------:R-:W-:Y:S05]  /*1510*/  BRA.U !UP0, `(.L_x_15) ;  /* 0x0000000108447547 */ /* 0x000fea000b800000 */
[----:B----4-:R-:W4:Y:S08]  /*1520*/  LDC.64 R4, c[0x0][0x388] ;  /* 0x0000e200ff047b82 */ /* 0x010f300000000a00 */
[----:B012---:R-:W0:Y:S01]  /*1530*/  LDC.64 R6, c[0x0][0x380] ;  /* 0x0000e000ff067b82 */ /* 0x007e220000000a00 */
[----:B----4-:R-:W-:-:S05]  /*1540*/  IMAD.WIDE R4, R2, 0x4, R4 ;  /* 0x0000000402047825 */ /* 0x010fca00078e0204 */
[----:B------:R-:W2:Y:S01]  /*1550*/  LDG.E R3, desc[UR14][R4.64] ;  /* 0x0000000e04037981 */ /* 0x000ea2000c1e1900 */
[----:B------:R-:W-:Y:S01]  /*1560*/  UISETP.NE.AND UP0, UPT, UR7, 0x1, UPT ;  /* 0x000000010700788c */ /* 0x000fe2000bf05270 */
[C---:B------:R-:W-:Y:S01]  /*1570*/  IADD3 R0, PT, PT, R2.reuse, 0x1, RZ ;  /* 0x0000000102007810 */ /* 0x040fe20007ffe0ff */
[----:B0-----:R-:W-:-:S05]  /*1580*/  IMAD.WIDE R6, R2, 0x4, R6 ;  /* 0x0000000402067825 */ /* 0x001fca00078e0206 */
[----:B--2---:R0:W-:Y:S02]  /*1590*/  STG.E desc[UR14][R6.64], R3 ;  /* 0x0000000306007986 */ /* 0x0041e4000c10190e */
[----:B------:R-:W-:Y:S05]  /*15a0*/  BRA.U !UP0, `(.L_x_15) ;  /* 0x0000000108207547 */ /* 0x000fea000b800000 */
[----:B0-----:R-:W2:Y:S01]  /*15b0*/  LDG.E R3, desc[UR14][R4.64+0x4] ;  /* 0x0000040e04037981 */ /* 0x001ea2000c1e1900 */
[----:B------:R-:W-:Y:S01]  /*15c0*/  UISETP.NE.AND UP0, UPT, UR7, 0x2, UPT ;  /* 0x000000020700788c */ /* 0x000fe2000bf05270 */
[----:B------:R-:W-:Y:S02]  /*15d0*/  VIADD R0, R2, 0x2 ;  /* 0x0000000202007836 */ /* 0x000fe40000000000 */
[----:B--2---:R0:W-:Y:S06]  /*15e0*/  STG.E desc[UR14][R6.64+0x4], R3 ;  /* 0x0000040306007986 */ /* 0x0041ec000c10190e */
[----:B------:R-:W-:Y:S05]  /*15f0*/  BRA.U !UP0, `(.L_x_15) ;  /* 0x00000001080c7547 */ /* 0x000fea000b800000 */
[----:B------:R-:W2:Y:S01]  /*1600*/  LDG.E R5, desc[UR14][R4.64+0x8] ;  /* 0x0000080e04057981 */ /* 0x000ea2000c1e1900 */
[----:B------:R-:W-:-:S03]  /*1610*/  IADD3 R0, PT, PT, R2, 0x3, RZ ;  /* 0x0000000302007810 */ /* 0x000fc60007ffe0ff */
[----:B--2---:R1:W-:Y:S04]  /*1620*/  STG.E desc[UR14][R6.64+0x8], R5 ;  /* 0x0000080506007986 */ /* 0x0043e8000c10190e */
.L_x_15:
[----:B------:R-:W-:-:S04]  /*1630*/  UIADD3 UR7, UPT, UPT, UR10, -0x1, URZ ;  /* 0xffffffff0a077890 */ /* 0x000fc8000fffe0ff */
[----:B------:R-:W-:-:S09]  /*1640*/  UISETP.GE.U32.AND UP0, UPT, UR7, 0x3, UPT ;  /* 0x000000030700788c */ /* 0x000fd2000bf06070 */
[----:B------:R-:W-:Y:S05]  /*1650*/  BRA.U !UP0, `(.L_x_14) ;  /* 0x0000000508947547 */ /* 0x000fea000b800000 */
        /* <DEDUP_REMOVED lines=8> */
.L_x_18:
[----:B-1--4-:R-:W1:Y:S08]  /*16e0*/  LDC.64 R4, c[0x0][0x388] ;  /* 0x0000e200ff047b82 */ /* 0x012e700000000a00 */
[----:B0-23--:R-:W0:Y:S01]  /*16f0*/  LDC.64 R2, c[0x0][0x380] ;  /* 0x0000e000ff027b82 */ /* 0x00de220000000a00 */
[----:B-1----:R-:W-:-:S05]  /*1700*/  IMAD.WIDE R6, R0, 0x4, R4 ;  /* 0x0000000400067825 */ /* 0x002fca00078e0204 */
[----:B---3--:R-:W2:Y:S01]  /*1710*/  LDG.E R15, desc[UR14][R6.64] ;  /* 0x0000000e060f7981 */ /* 0x008ea2000c1e1900 */
[----:B0-----:R-:W-:-:S05]  /*1720*/  IMAD.WIDE R8, R0, 0x4, R2 ;  /* 0x0000000400087825 */ /* 0x001fca00078e0202 */
[----:B--2---:R0:W-:Y:S04]  /*1730*/  STG.E desc[UR14][R8.64], R15 ;  /* 0x0000000f08007986 */ /* 0x0041e8000c10190e */
[----:B------:R-:W2:Y:S04]  /*1740*/  LDG.E R17, desc[UR14][R6.64+0x4] ;  /* 0x0000040e06117981 */ /* 0x000ea8000c1e1900 */
[----:B--2---:R1:W-:Y:S04]  /*1750*/  STG.E desc[UR14][R8.64+0x4], R17 ;  /* 0x0000041108007986 */ /* 0x0043e8000c10190e */
[----:B------:R-:W2:Y:S01]  /*1760*/  LDG.E R19, desc[UR14][R6.64+0x8] ;  /* 0x0000080e06137981 */ /* 0x000ea2000c1e1900 */
[----:B------:R-:W-:-:S03]  /*1770*/  VIADD R13, R0, 0x4 ;  /* 0x00000004000d7836 */ /* 0x000fc60000000000 */
[----:B--2---:R2:W-:Y:S04]  /*1780*/  STG.E desc[UR14][R8.64+0x8], R19 ;  /* 0x0000081308007986 */ /* 0x0045e8000c10190e */
[----:B------:R-:W3:Y:S01]  /*1790*/  LDG.E R21, desc[UR14][R6.64+0xc] ;  /* 0x00000c0e06157981 */ /* 0x000ee2000c1e1900 */
[----:B------:R-:W-:-:S03]  /*17a0*/  IMAD.WIDE R10, R13, 0x4, R4 ;  /* 0x000000040d0a7825 */ /* 0x000fc600078e0204 */
[----:B---3--:R3:W-:Y:S04]  /*17b0*/  STG.E desc[UR14][R8.64+0xc], R21 ;  /* 0x00000c1508007986 */ /* 0x0087e8000c10190e */
[----:B------:R-:W4:Y:S01]  /*17c0*/  LDG.E R23, desc[UR14][R10.64] ;  /* 0x0000000e0a177981 */ /* 0x000f22000c1e1900 */
[----:B------:R-:W-:-:S05]  /*17d0*/  IMAD.WIDE R12, R13, 0x4, R2 ;  /* 0x000000040d0c7825 */ /* 0x000fca00078e0202 */
[----:B----4-:R4:W-:Y:S04]  /*17e0*/  STG.E desc[UR14][R12.64], R23 ;  /* 0x000000170c007986 */ /* 0x0109e8000c10190e */
[----:B0-----:R-:W5:Y:S04]  /*17f0*/  LDG.E R15, desc[UR14][R10.64+0x4] ;  /* 0x0000040e0a0f7981 */ /* 0x001f68000c1e1900 */
[----:B-----5:R0:W-:Y:S04]  /*1800*/  STG.E desc[UR14][R12.64+0x4], R15 ;  /* 0x0000040f0c007986 */ /* 0x0201e8000c10190e */
[----:B-1----:R-:W5:Y:S01]  /*1810*/  LDG.E R17, desc[UR14][R10.64+0x8] ;  /* 0x0000080e0a117981 */ /* 0x002f62000c1e1900 */
[----:B------:R-:W-:-:S03]  /*1820*/  IADD3 R25, PT, PT, R0, 0x8, RZ ;  /* 0x0000000800197810 */ /* 0x000fc60007ffe0ff */
[----:B-----5:R1:W-:Y:S04]  /*1830*/  STG.E desc[UR14][R12.64+0x8], R17 ;  /* 0x000008110c007986 */ /* 0x0203e8000c10190e */
[----:B--2---:R-:W2:Y:S01]  /*1840*/  LDG.E R19, desc[UR14][R10.64+0xc] ;  /* 0x00000c0e0a137981 */ /* 0x004ea2000c1e1900 */
[----:B------:R-:W-:-:S03]  /*1850*/  IMAD.WIDE R6, R25, 0x4, R4 ;  /* 0x0000000419067825 */ /* 0x000fc600078e0204 */
[----:B--2---:R2:W-:Y:S04]  /*1860*/  STG.E desc[UR14][R12.64+0xc], R19 ;  /* 0x00000c130c007986 */ /* 0x0045e8000c10190e */
[----:B---3--:R-:W3:Y:S01]  /*1870*/  LDG.E R21, desc[UR14][R6.64] ;  /* 0x0000000e06157981 */ /* 0x008ee2000c1e1900 */
[----:B------:R-:W-:-:S05]  /*1880*/  IMAD.WIDE R8, R25, 0x4, R2 ;  /* 0x0000000419087825 */ /* 0x000fca00078e0202 */
[----:B---3--:R3:W-:Y:S04]  /*1890*/  STG.E desc[UR14][R8.64], R21 ;  /* 0x0000001508007986 */ /* 0x0087e8000c10190e */
[----:B----4-:R-:W4:Y:S04]  /*18a0*/  LDG.E R23, desc[UR14][R6.64+0x4] ;  /* 0x0000040e06177981 */ /* 0x010f28000c1e1900 */
[----:B----4-:R3:W-:Y:S04]  /*18b0*/  STG.E desc[UR14][R8.64+0x4], R23 ;  /* 0x0000041708007986 */ /* 0x0107e8000c10190e */
[----:B0-----:R-:W4:Y:S01]  /*18c0*/  LDG.E R15, desc[UR14][R6.64+0x8] ;  /* 0x0000080e060f7981 */ /* 0x001f22000c1e1900 */
[----:B-1----:R-:W-:-:S03]  /*18d0*/  VIADD R17, R0, 0xc ;  /* 0x0000000c00117836 */ /* 0x002fc60000000000 */
[----:B----4-:R3:W-:Y:S04]  /*18e0*/  STG.E desc[UR14][R8.64+0x8], R15 ;  /* 0x0000080f08007986 */ /* 0x0107e8000c10190e */
[----:B------:R-:W4:Y:S01]  /*18f0*/  LDG.E R11, desc[UR14][R6.64+0xc] ;  /* 0x00000c0e060b7981 */ /* 0x000f22000c1e1900 */
[----:B------:R-:W-:-:S03]  /*1900*/  IMAD.WIDE R4, R17, 0x4, R4 ;  /* 0x0000000411047825 */ /* 0x000fc600078e0204 */
[----:B----4-:R3:W-:Y:S04]  /*1910*/  STG.E desc[UR14][R8.64+0xc], R11 ;  /* 0x00000c0b08007986 */ /* 0x0107e8000c10190e */
[----:B--2---:R-:W2:Y:S01]  /*1920*/  LDG.E R13, desc[UR14][R4.64] ;  /* 0x0000000e040d7981 */ /* 0x004ea2000c1e1900 */
[----:B------:R-:W-:-:S05]  /*1930*/  IMAD.WIDE R2, R17, 0x4, R2 ;  /* 0x0000000411027825 */ /* 0x000fca00078e0202 */
[----:B--2---:R3:W-:Y:S04]  /*1940*/  STG.E desc[UR14][R2.64], R13 ;  /* 0x0000000d02007986 */ /* 0x0047e8000c10190e */
[----:B------:R-:W2:Y:S04]  /*1950*/  LDG.E R17, desc[UR14][R4.64+0x4] ;  /* 0x0000040e04117981 */ /* 0x000ea8000c1e1900 */
[----:B--2---:R3:W-:Y:S04]  /*1960*/  STG.E desc[UR14][R2.64+0x4], R17 ;  /* 0x0000041102007986 */ /* 0x0047e8000c10190e */
[----:B------:R-:W2:Y:S01]  /*1970*/  LDG.E R19, desc[UR14][R4.64+0x8] ;  /* 0x0000080e04137981 */ /* 0x000ea2000c1e1900 */
[----:B------:R-:W-:-:S04]  /*1980*/  IADD3 R0, PT, PT, R0, 0x10, RZ ;  /* 0x0000001000007810 */ /* 0x000fc80007ffe0ff */
[----:B------:R-:W-:Y:S01]  /*1990*/  ISETP.GE.AND P1, PT, R0, UR7, PT ;  /* 0x0000000700007c0c */ /* 0x000fe2000bf26270 */
[----:B--2---:R3:W-:Y:S04]  /*19a0*/  STG.E desc[UR14][R2.64+0x8], R19 ;  /* 0x0000081302007986 */ /* 0x0047e8000c10190e */
[----:B------:R-:W2:Y:S04]  /*19b0*/  LDG.E R7, desc[UR14][R4.64+0xc] ;  /* 0x00000c0e04077981 */ /* 0x000ea8000c1e1900 */
[----:B--2---:R3:W-:Y:S04]  /*19c0*/  STG.E desc[UR14][R2.64+0xc], R7 ;  /* 0x00000c0702007986 */ /* 0x0047e8000c10190e */
[----:B------:R-:W-:Y:S05]  /*19d0*/  @!P1 BRA `(.L_x_18) ;  /* 0xfffffffc00409947 */ /* 0x000fea000383ffff */
.L_x_17:
[----:B---3--:R-:W-:-:S04]  /*19e0*/  IADD3 R2, PT, PT, -R0, UR12, RZ ;  /* 0x0000000c00027c10 */ /* 0x008fc8000fffe1ff */
[----:B------:R-:W-:-:S13]  /*19f0*/  ISETP.GT.AND P1, PT, R2, 0x4, PT ;  /* 0x000000040200780c */ /* 0x000fda0003f24270 */
[----:B------:R-:W-:Y:S05]  /*1a00*/  @!P1 BRA `(.L_x_19) ;  /* 0x0000000000649947 */ /* 0x000fea0003800000 */
[----:B012-4-:R-:W0:Y:S08]  /*1a10*/  LDC.64 R6, c[0x0][0x388] ;  /* 0x0000e200ff067b82 */ /* 0x017e300000000a00 */
[----:B------:R-:W1:Y:S01]  /*1a20*/  LDC.64 R8, c[0x0][0x380] ;  /* 0x0000e000ff087b82 */ /* 0x000e620000000a00 */
[----:B0-----:R-:W-:-:S05]  /*1a30*/  IMAD.WIDE R2, R0, 0x4, R6 ;  /* 0x0000000400027825 */ /* 0x001fca00078e0206 */
[----:B------:R-:W2:Y:S01]  /*1a40*/  LDG.E R11, desc[UR14][R2.64] ;  /* 0x0000000e020b7981 */ /* 0x000ea2000c1e1900 */
[----:B-1----:R-:W-:-:S05]  /*1a50*/  IMAD.WIDE R4, R0, 0x4, R8 ;  /* 0x0000000400047825 */ /* 0x002fca00078e0208 */
[----:B--2---:R0:W-:Y:S04]  /*1a60*/  STG.E desc[UR14][R4.64], R11 ;  /* 0x0000000b04007986 */ /* 0x0041e8000c10190e */
[----:B------:R-:W2:Y:S04]  /*1a70*/  LDG.E R13, desc[UR14][R2.64+0x4] ;  /* 0x0000040e020d7981 */ /* 0x000ea8000c1e1900 */
[----:B--2---:R1:W-:Y:S04]  /*1a80*/  STG.E desc[UR14][R4.64+0x4], R13 ;  /* 0x0000040d04007986 */ /* 0x0043e8000c10190e */
[----:B------:R-:W2:Y:S01]  /*1a90*/  LDG.E R15, desc[UR14][R2.64+0x8] ;  /* 0x0000080e020f7981 */ /* 0x000ea2000c1e1900 */
[----:B------:R-:W-:-:S03]  /*1aa0*/  VIADD R19, R0, 0x4 ;  /* 0x0000000400137836 */ /* 0x000fc60000000000 */
[----:B--2---:R3:W-:Y:S04]  /*1ab0*/  STG.E desc[UR14][R4.64+0x8], R15 ;  /* 0x0000080f04007986 */ /* 0x0047e8000c10190e */
[----:B------:R-:W2:Y:S01]  /*1ac0*/  LDG.E R17, desc[UR14][R2.64+0xc] ;  /* 0x00000c0e02117981 */ /* 0x000ea2000c1e1900 */
[----:B------:R-:W-:-:S03]  /*1ad0*/  IMAD.WIDE R6, R19, 0x4, R6 ;  /* 0x0000000413067825 */ /* 0x000fc600078e0206 */
        /* <DEDUP_REMOVED lines=9> */
[----:B------:R-:W-:-:S02]  /*1b70*/  PLOP3.LUT P0, PT, PT, PT, PT, 0x8, 0x80 ;  /* 0x000000000080781c */ /* 0x000fc40003f0e170 */
[----:B------:R-:W-:Y:S01]  /*1b80*/  IADD3 R0, PT, PT, R0, 0x8, RZ ;  /* 0x0000000800007810 */ /* 0x000fe20007ffe0ff */
[----:B--2---:R3:W-:Y:S10]  /*1b90*/  STG.E desc[UR14][R8.64+0xc], R3 ;  /* 0x00000c0308007986 */ /* 0x0047f4000c10190e */
.L_x_19:
[----:B------:R-:W-:-:S13]  /*1ba0*/  ISETP.EQ.AND P1, PT, R0, UR12, PT ;  /* 0x0000000c00007c0c */ /* 0x000fda000bf22270 */
[----:B------:R-:W-:Y:S05]  /*1bb0*/  @!P0 BRA P1, `(.L_x_14) ;  /* 0x00000000003c8947 */ /* 0x000fea0000800000 */
.L_x_16:
[----:B0-23--:R-:W0:Y:S08]  /*1bc0*/  LDC.64 R2, c[0x0][0x388] ;  /* 0x0000e200ff027b82 */ /* 0x00de300000000a00 */
[----:B-1--4-:R-:W1:Y:S01]  /*1bd0*/  LDC.64 R4, c[0x0][0x380] ;  /* 0x0000e000ff047b82 */ /* 0x012e620000000a00 */
[----:B0-----:R-:W-:-:S05]  /*1be0*/  IMAD.WIDE R2, R0, 0x4, R2 ;  /* 0x0000000400027825 */ /* 0x001fca00078e0202 */
[----:B------:R-:W2:Y:S01]  /*1bf0*/  LDG.E R7, desc[UR14][R2.64] ;  /* 0x0000000e02077981 */ /* 0x000ea2000c1e1900 */
[----:B-1----:R-:W-:-:S05]  /*1c00*/  IMAD.WIDE R4, R0, 0x4, R4 ;  /* 0x0000000400047825 */ /* 0x002fca00078e0204 */
[----:B--2---:R0:W-:Y:S04]  /*1c10*/  STG.E desc[UR14][R4.64], R7 ;  /* 0x0000000704007986 */ /* 0x0041e8000c10190e */
[----:B------:R-:W2:Y:S04]  /*1c20*/  LDG.E R9, desc[UR14][R2.64+0x4] ;  /* 0x0000040e02097981 */ /* 0x000ea8000c1e1900 */
[----:B--2---:R0:W-:Y:S04]  /*1c30*/  STG.E desc[UR14][R4.64+0x4], R9 ;  /* 0x0000040904007986 */ /* 0x0041e8000c10190e */
[----:B------:R-:W2:Y:S01]  /*1c40*/  LDG.E R11, desc[UR14][R2.64+0x8] ;  /* 0x0000080e020b7981 */ /* 0x000ea2000c1e1900 */
[----:B------:R-:W-:-:S05]  /*1c50*/  VIADD R0, R0, 0x4 ;  /* 0x0000000400007836 */ /* 0x000fca0000000000 */
[----:B------:R-:W-:Y:S01]  /*1c60*/  ISETP.NE.AND P0, PT, R0, UR12, PT ;  /* 0x0000000c00007c0c */ /* 0x000fe2000bf05270 */
[----:B--2---:R0:W-:Y:S04]  /*1c70*/  STG.E desc[UR14][R4.64+0x8], R11 ;  /* 0x0000080b04007986 */ /* 0x0041e8000c10190e */
[----:B------:R-:W2:Y:S04]  /*1c80*/  LDG.E R13, desc[UR14][R2.64+0xc] ;  /* 0x00000c0e020d7981 */ /* 0x000ea8000c1e1900 */
[----:B--2---:R0:W-:Y:S04]  /*1c90*/  STG.E desc[UR14][R4.64+0xc], R13 ;  /* 0x00000c0d04007986 */ /* 0x0041e8000c10190e */
[----:B------:R-:W-:Y:S05]  /*1ca0*/  @P0 BRA `(.L_x_16) ;  /* 0xfffffffc00c40947 */ /* 0x000fea000383ffff */
.L_x_14:
[----:B------:R-:W-:Y:S02]  /*1cb0*/  UISETP.GE.AND UP0, UPT, UR5, UR17, UPT ;  /* 0x000000110500728c */ /* 0x000fe4000bf06270 */
[----:B------:R-:W-:Y:S02]  /*1cc0*/  UIADD3 UR8, UPT, UPT, UR5, UR6, URZ ;  /* 0x0000000605087290 */ /* 0x000fe4000fffe0ff */
[----:B------:R-:W-:Y:S02]  /*1cd0*/  UIADD3 UR4, UPT, UPT, UR4, 0x1, URZ ;  /* 0x0000000104047890 */ /* 0x000fe4000fffe0ff */
[----:B------:R-:W-:-:S03]  /*1ce0*/  UIADD3 UR7, UPT, UPT, UR8, UR6, URZ ;  /* 0x0000000608077290 */ /* 0x000fc6000fffe0ff */
[----:B------:R-:W-:Y:S09]  /*1cf0*/  BRA.U !UP0, `(.L_x_20) ;  /* 0xffffffe108f87547 */ /* 0x000ff2000b83ffff */
[----:B------:R-:W-:Y:S02]  /*1d00*/  UISETP.GE.AND UP0, UPT, UR11, UR17, UPT ;  /* 0x000000110b00728c */ /* 0x000fe4000bf06270 */
[----:B------:R-:W-:-:S07]  /*1d10*/  UMOV UR6, UR11 ;  /* 0x0000000b00067c82 */ /* 0x000fce0008000000 */
[----:B------:R-:W-:Y:S05]  /*1d20*/  BRA.U !UP0, `(.L_x_21) ;  /* 0xffffffe108d87547 */ /* 0x000fea000b83ffff */
[----:B0-----:R-:W-:Y:S05]  /*1d30*/  EXIT ;  /* 0x000000000000794d */ /* 0x001fea0003800000 */
.L_x_22:
[----:B------:R-:W-:-:S00]  /*1d40*/  BRA `(.L_x_22) ;  /* 0xfffffffc00fc7947 */ /* 0x000fc0000383ffff */
[----:B------:R-:W-:-:S00]  /*1d50*/  NOP ;  /* 0x0000000000007918 */ /* 0x000fc00000000000 */
        /* <DEDUP_REMOVED lines=10> */
.L_x_23:


//--------------------- .nv.shared.reserved.0     --------------------------
	.section	.nv.shared.reserved.0,"aw",@nobits
	.weak		__nv_reservedSMEM_offset_0_alias
	.size		__nv_reservedSMEM_offset_0_alias, 0, 64
	.other		__nv_reservedSMEM_offset_0_alias,@"STO_CUDA_RESERVED_SHARED STV_DEFAULT"
__nv_reservedSMEM_offset_0_alias:
	.zero		0
	.zero		64


//--------------------- .nv.constant0._Z19sequentialMergeSortPiS_i --------------------------
	.section	.nv.constant0._Z19sequentialMergeSortPiS_i,"a",@progbits
	.sectionflags	@""
	.align	4
.nv.constant0._Z19sequentialMergeSortPiS_i:
	.zero		916


//--------------------- SYMBOLS --------------------------

	.type		.nv.reservedSmem.offset0,@object
	.size		.nv.reservedSmem.offset0,0x4
